//
// Generated by NVIDIA NVVM Compiler
//
// Compiler Build ID: CL-36424714
// Cuda compilation tools, release 13.0, V13.0.88
// Based on NVVM 20.0.0
//

.version 9.0
.target sm_100
.address_size 64

	// .globl	_Z19flashattn_kernel_v5ILi64ELi32ELi32ELi32ELi4ELi4EEvPKfS1_S1_Pffii
// _ZZ19flashattn_kernel_v5ILi64ELi32ELi32ELi32ELi4ELi4EEvPKfS1_S1_PffiiE6Q_smem has been demoted
// _ZZ19flashattn_kernel_v5ILi64ELi32ELi32ELi32ELi4ELi4EEvPKfS1_S1_PffiiE6K_smem has been demoted
// _ZZ19flashattn_kernel_v5ILi64ELi32ELi32ELi32ELi4ELi4EEvPKfS1_S1_PffiiE6V_smem has been demoted
// _ZZ19flashattn_kernel_v5ILi64ELi32ELi32ELi32ELi4ELi4EEvPKfS1_S1_PffiiE9S_ij_smem has been demoted

.visible .entry _Z19flashattn_kernel_v5ILi64ELi32ELi32ELi32ELi4ELi4EEvPKfS1_S1_Pffii(
	.param .u64 .ptr .align 1 _Z19flashattn_kernel_v5ILi64ELi32ELi32ELi32ELi4ELi4EEvPKfS1_S1_Pffii_param_0,
	.param .u64 .ptr .align 1 _Z19flashattn_kernel_v5ILi64ELi32ELi32ELi32ELi4ELi4EEvPKfS1_S1_Pffii_param_1,
	.param .u64 .ptr .align 1 _Z19flashattn_kernel_v5ILi64ELi32ELi32ELi32ELi4ELi4EEvPKfS1_S1_Pffii_param_2,
	.param .u64 .ptr .align 1 _Z19flashattn_kernel_v5ILi64ELi32ELi32ELi32ELi4ELi4EEvPKfS1_S1_Pffii_param_3,
	.param .f32 _Z19flashattn_kernel_v5ILi64ELi32ELi32ELi32ELi4ELi4EEvPKfS1_S1_Pffii_param_4,
	.param .u32 _Z19flashattn_kernel_v5ILi64ELi32ELi32ELi32ELi4ELi4EEvPKfS1_S1_Pffii_param_5,
	.param .u32 _Z19flashattn_kernel_v5ILi64ELi32ELi32ELi32ELi4ELi4EEvPKfS1_S1_Pffii_param_6
)
{
	.reg .pred 	%p<217>;
	.reg .b32 	%r<247>;
	.reg .b32 	%f<1064>;
	.reg .b64 	%rd<116>;
	// demoted variable
	.shared .align 4 .b8 _ZZ19flashattn_kernel_v5ILi64ELi32ELi32ELi32ELi4ELi4EEvPKfS1_S1_PffiiE6Q_smem[8192];
	// demoted variable
	.shared .align 4 .b8 _ZZ19flashattn_kernel_v5ILi64ELi32ELi32ELi32ELi4ELi4EEvPKfS1_S1_PffiiE6K_smem[4224];
	// demoted variable
	.shared .align 4 .b8 _ZZ19flashattn_kernel_v5ILi64ELi32ELi32ELi32ELi4ELi4EEvPKfS1_S1_PffiiE6V_smem[4096];
	// demoted variable
	.shared .align 4 .b8 _ZZ19flashattn_kernel_v5ILi64ELi32ELi32ELi32ELi4ELi4EEvPKfS1_S1_PffiiE9S_ij_smem[4224];
	ld.param.u64 	%rd34, [_Z19flashattn_kernel_v5ILi64ELi32ELi32ELi32ELi4ELi4EEvPKfS1_S1_Pffii_param_0];
	ld.param.u64 	%rd33, [_Z19flashattn_kernel_v5ILi64ELi32ELi32ELi32ELi4ELi4EEvPKfS1_S1_Pffii_param_1];
	ld.param.u64 	%rd35, [_Z19flashattn_kernel_v5ILi64ELi32ELi32ELi32ELi4ELi4EEvPKfS1_S1_Pffii_param_2];
	ld.param.u64 	%rd36, [_Z19flashattn_kernel_v5ILi64ELi32ELi32ELi32ELi4ELi4EEvPKfS1_S1_Pffii_param_3];
	ld.param.f32 	%f301, [_Z19flashattn_kernel_v5ILi64ELi32ELi32ELi32ELi4ELi4EEvPKfS1_S1_Pffii_param_4];
	ld.param.u32 	%r76, [_Z19flashattn_kernel_v5ILi64ELi32ELi32ELi32ELi4ELi4EEvPKfS1_S1_Pffii_param_5];
	ld.param.u32 	%r77, [_Z19flashattn_kernel_v5ILi64ELi32ELi32ELi32ELi4ELi4EEvPKfS1_S1_Pffii_param_6];
	cvta.to.global.u64 	%rd37, %rd34;
	cvta.to.global.u64 	%rd1, %rd35;
	cvta.to.global.u64 	%rd2, %rd36;
	mov.u32 	%r78, %tid.x;
	mov.u32 	%r79, %ctaid.x;
	mov.u32 	%r1, %ctaid.y;
	mul.lo.s32 	%r80, %r76, %r79;
	mul.lo.s32 	%r2, %r80, %r77;
	shl.b32 	%r3, %r1, 5;
	shr.u32 	%r4, %r78, 3;
	and.b32  	%r5, %r78, 7;
	rem.s32 	%r81, %r78, %r77;
	mad.lo.s32 	%r82, %r77, %r3, %r2;
	add.s32 	%r83, %r82, %r81;
	shl.b32 	%r84, %r81, 2;
	mov.u32 	%r85, _ZZ19flashattn_kernel_v5ILi64ELi32ELi32ELi32ELi4ELi4EEvPKfS1_S1_PffiiE6Q_smem;
	add.s32 	%r86, %r85, %r84;
	mul.wide.s32 	%rd38, %r83, 4;
	add.s64 	%rd39, %rd37, %rd38;
	ld.global.nc.f32 	%f303, [%rd39];
	st.shared.f32 	[%r86], %f303;
	ld.global.nc.f32 	%f304, [%rd39+256];
	st.shared.f32 	[%r86+256], %f304;
	ld.global.nc.f32 	%f305, [%rd39+512];
	st.shared.f32 	[%r86+512], %f305;
	ld.global.nc.f32 	%f306, [%rd39+768];
	st.shared.f32 	[%r86+768], %f306;
	ld.global.nc.f32 	%f307, [%rd39+1024];
	st.shared.f32 	[%r86+1024], %f307;
	ld.global.nc.f32 	%f308, [%rd39+1280];
	st.shared.f32 	[%r86+1280], %f308;
	ld.global.nc.f32 	%f309, [%rd39+1536];
	st.shared.f32 	[%r86+1536], %f309;
	ld.global.nc.f32 	%f310, [%rd39+1792];
	st.shared.f32 	[%r86+1792], %f310;
	ld.global.nc.f32 	%f311, [%rd39+2048];
	st.shared.f32 	[%r86+2048], %f311;
	ld.global.nc.f32 	%f312, [%rd39+2304];
	st.shared.f32 	[%r86+2304], %f312;
	ld.global.nc.f32 	%f313, [%rd39+2560];
	st.shared.f32 	[%r86+2560], %f313;
	ld.global.nc.f32 	%f314, [%rd39+2816];
	st.shared.f32 	[%r86+2816], %f314;
	ld.global.nc.f32 	%f315, [%rd39+3072];
	st.shared.f32 	[%r86+3072], %f315;
	ld.global.nc.f32 	%f316, [%rd39+3328];
	st.shared.f32 	[%r86+3328], %f316;
	ld.global.nc.f32 	%f317, [%rd39+3584];
	st.shared.f32 	[%r86+3584], %f317;
	ld.global.nc.f32 	%f318, [%rd39+3840];
	st.shared.f32 	[%r86+3840], %f318;
	ld.global.nc.f32 	%f319, [%rd39+4096];
	st.shared.f32 	[%r86+4096], %f319;
	ld.global.nc.f32 	%f320, [%rd39+4352];
	st.shared.f32 	[%r86+4352], %f320;
	ld.global.nc.f32 	%f321, [%rd39+4608];
	st.shared.f32 	[%r86+4608], %f321;
	ld.global.nc.f32 	%f322, [%rd39+4864];
	st.shared.f32 	[%r86+4864], %f322;
	ld.global.nc.f32 	%f323, [%rd39+5120];
	st.shared.f32 	[%r86+5120], %f323;
	ld.global.nc.f32 	%f324, [%rd39+5376];
	st.shared.f32 	[%r86+5376], %f324;
	ld.global.nc.f32 	%f325, [%rd39+5632];
	st.shared.f32 	[%r86+5632], %f325;
	ld.global.nc.f32 	%f326, [%rd39+5888];
	st.shared.f32 	[%r86+5888], %f326;
	ld.global.nc.f32 	%f327, [%rd39+6144];
	st.shared.f32 	[%r86+6144], %f327;
	ld.global.nc.f32 	%f328, [%rd39+6400];
	st.shared.f32 	[%r86+6400], %f328;
	ld.global.nc.f32 	%f329, [%rd39+6656];
	st.shared.f32 	[%r86+6656], %f329;
	ld.global.nc.f32 	%f330, [%rd39+6912];
	st.shared.f32 	[%r86+6912], %f330;
	ld.global.nc.f32 	%f331, [%rd39+7168];
	st.shared.f32 	[%r86+7168], %f331;
	ld.global.nc.f32 	%f332, [%rd39+7424];
	st.shared.f32 	[%r86+7424], %f332;
	ld.global.nc.f32 	%f333, [%rd39+7680];
	st.shared.f32 	[%r86+7680], %f333;
	ld.global.nc.f32 	%f334, [%rd39+7936];
	st.shared.f32 	[%r86+7936], %f334;
	bar.sync 	0;
	shr.u32 	%r6, %r78, 5;
	and.b32  	%r7, %r78, 31;
	setp.lt.s32 	%p2, %r76, 1;
	mov.f32 	%f888, 0f00000000;
	mov.f32 	%f889, %f888;
	mov.f32 	%f890, %f888;
	mov.f32 	%f891, %f888;
	mov.f32 	%f892, %f888;
	mov.f32 	%f893, %f888;
	mov.f32 	%f894, %f888;
	mov.f32 	%f895, %f888;
	mov.f32 	%f896, %f888;
	mov.f32 	%f897, %f888;
	mov.f32 	%f898, %f888;
	mov.f32 	%f899, %f888;
	mov.f32 	%f900, %f888;
	mov.f32 	%f901, %f888;
	mov.f32 	%f902, %f888;
	mov.f32 	%f903, %f888;
	mov.f32 	%f904, %f888;
	mov.f32 	%f905, %f888;
	mov.f32 	%f906, %f888;
	mov.f32 	%f907, %f888;
	mov.f32 	%f908, %f888;
	mov.f32 	%f909, %f888;
	mov.f32 	%f910, %f888;
	mov.f32 	%f911, %f888;
	mov.f32 	%f912, %f888;
	mov.f32 	%f913, %f888;
	mov.f32 	%f914, %f888;
	mov.f32 	%f915, %f888;
	mov.f32 	%f916, %f888;
	mov.f32 	%f917, %f888;
	mov.f32 	%f918, %f888;
	mov.f32 	%f919, %f888;
	mov.f32 	%f920, %f888;
	mov.f32 	%f921, %f888;
	mov.f32 	%f922, %f888;
	mov.f32 	%f923, %f888;
	@%p2 bra 	$L__BB0_75;
	cvta.to.global.u64 	%rd3, %rd33;
	add.s32 	%r8, %r2, %r7;
	shl.b32 	%r88, %r7, 2;
	mov.u32 	%r89, _ZZ19flashattn_kernel_v5ILi64ELi32ELi32ELi32ELi4ELi4EEvPKfS1_S1_PffiiE6K_smem;
	add.s32 	%r90, %r89, %r88;
	shl.b32 	%r9, %r4, 2;
	shl.b32 	%r10, %r5, 2;
	add.s32 	%r11, %r9, %r3;
	mul.lo.s32 	%r12, %r77, %r76;
	mov.u32 	%r91, _ZZ19flashattn_kernel_v5ILi64ELi32ELi32ELi32ELi4ELi4EEvPKfS1_S1_PffiiE6V_smem;
	add.s32 	%r92, %r91, %r88;
	mad.lo.s32 	%r13, %r6, 132, %r90;
	mov.u32 	%r93, _ZZ19flashattn_kernel_v5ILi64ELi32ELi32ELi32ELi4ELi4EEvPKfS1_S1_PffiiE9S_ij_smem;
	mad.lo.s32 	%r14, %r4, 528, %r93;
	shl.b32 	%r94, %r5, 4;
	add.s32 	%r15, %r14, %r94;
	shl.b32 	%r95, %r6, 7;
	add.s32 	%r16, %r92, %r95;
	shl.b32 	%r96, %r4, 10;
	add.s32 	%r98, %r96, %r85;
	add.s32 	%r17, %r98, 772;
	mad.lo.s32 	%r99, %r5, 528, %r89;
	add.s32 	%r18, %r99, 264;
	add.s32 	%r100, %r76, 31;
	shr.s32 	%r101, %r100, 31;
	shr.u32 	%r102, %r101, 27;
	add.s32 	%r103, %r100, %r102;
	shr.s32 	%r19, %r103, 5;
	mov.b32 	%r242, 0;
	mov.f32 	%f888, 0f00000000;
	mov.f32 	%f924, 0fFF800000;
	mov.f32 	%f925, %f924;
	mov.f32 	%f926, %f924;
	mov.f32 	%f927, %f924;
$L__BB0_2:
	shl.b32 	%r23, %r242, 5;
	or.b32  	%r105, %r23, %r6;
	mul.lo.s32 	%r24, %r105, %r77;
	shl.b32 	%r106, %r77, 1;
	add.s32 	%r25, %r24, %r106;
	shl.b32 	%r107, %r77, 2;
	add.s32 	%r26, %r107, %r24;
	add.s32 	%r27, %r26, %r106;
	shl.b32 	%r108, %r77, 3;
	add.s32 	%r28, %r108, %r24;
	add.s32 	%r29, %r28, %r106;
	add.s32 	%r30, %r107, %r28;
	add.s32 	%r31, %r30, %r106;
	shl.b32 	%r109, %r77, 4;
	add.s32 	%r32, %r109, %r24;
	add.s32 	%r33, %r32, %r106;
	add.s32 	%r34, %r107, %r32;
	add.s32 	%r35, %r34, %r106;
	add.s32 	%r36, %r108, %r32;
	add.s32 	%r37, %r36, %r106;
	add.s32 	%r38, %r107, %r36;
	add.s32 	%r39, %r38, %r106;
	mov.b32 	%r243, 0;
	mov.pred 	%p216, -1;
	mov.f32 	%f980, 0f00000000;
	mov.f32 	%f981, %f980;
	mov.f32 	%f982, %f980;
	mov.f32 	%f983, %f980;
	mov.f32 	%f984, %f980;
	mov.f32 	%f985, %f980;
	mov.f32 	%f986, %f980;
	mov.f32 	%f987, %f980;
	mov.f32 	%f988, %f980;
	mov.f32 	%f989, %f980;
	mov.f32 	%f990, %f980;
	mov.f32 	%f991, %f980;
	mov.f32 	%f992, %f980;
	mov.f32 	%f993, %f980;
	mov.f32 	%f994, %f980;
	mov.f32 	%f995, %f980;
$L__BB0_3:
	mov.pred 	%p1, %p216;
	add.s32 	%r111, %r8, %r243;
	add.s32 	%r112, %r111, %r24;
	mul.wide.s32 	%rd40, %r112, 4;
	add.s64 	%rd41, %rd3, %rd40;
	ld.global.nc.f32 	%f338, [%rd41];
	st.shared.f32 	[%r13], %f338;
	add.s32 	%r113, %r111, %r25;
	mul.wide.s32 	%rd42, %r113, 4;
	add.s64 	%rd43, %rd3, %rd42;
	ld.global.nc.f32 	%f339, [%rd43];
	st.shared.f32 	[%r13+264], %f339;
	add.s32 	%r114, %r111, %r26;
	mul.wide.s32 	%rd44, %r114, 4;
	add.s64 	%rd45, %rd3, %rd44;
	ld.global.nc.f32 	%f340, [%rd45];
	st.shared.f32 	[%r13+528], %f340;
	add.s32 	%r115, %r111, %r27;
	mul.wide.s32 	%rd46, %r115, 4;
	add.s64 	%rd47, %rd3, %rd46;
	ld.global.nc.f32 	%f341, [%rd47];
	st.shared.f32 	[%r13+792], %f341;
	add.s32 	%r116, %r111, %r28;
	mul.wide.s32 	%rd48, %r116, 4;
	add.s64 	%rd49, %rd3, %rd48;
	ld.global.nc.f32 	%f342, [%rd49];
	st.shared.f32 	[%r13+1056], %f342;
	add.s32 	%r117, %r111, %r29;
	mul.wide.s32 	%rd50, %r117, 4;
	add.s64 	%rd51, %rd3, %rd50;
	ld.global.nc.f32 	%f343, [%rd51];
	st.shared.f32 	[%r13+1320], %f343;
	add.s32 	%r118, %r111, %r30;
	mul.wide.s32 	%rd52, %r118, 4;
	add.s64 	%rd53, %rd3, %rd52;
	ld.global.nc.f32 	%f344, [%rd53];
	st.shared.f32 	[%r13+1584], %f344;
	add.s32 	%r119, %r111, %r31;
	mul.wide.s32 	%rd54, %r119, 4;
	add.s64 	%rd55, %rd3, %rd54;
	ld.global.nc.f32 	%f345, [%rd55];
	st.shared.f32 	[%r13+1848], %f345;
	add.s32 	%r120, %r111, %r32;
	mul.wide.s32 	%rd56, %r120, 4;
	add.s64 	%rd57, %rd3, %rd56;
	ld.global.nc.f32 	%f346, [%rd57];
	st.shared.f32 	[%r13+2112], %f346;
	add.s32 	%r121, %r111, %r33;
	mul.wide.s32 	%rd58, %r121, 4;
	add.s64 	%rd59, %rd3, %rd58;
	ld.global.nc.f32 	%f347, [%rd59];
	st.shared.f32 	[%r13+2376], %f347;
	add.s32 	%r122, %r111, %r34;
	mul.wide.s32 	%rd60, %r122, 4;
	add.s64 	%rd61, %rd3, %rd60;
	ld.global.nc.f32 	%f348, [%rd61];
	st.shared.f32 	[%r13+2640], %f348;
	add.s32 	%r123, %r111, %r35;
	mul.wide.s32 	%rd62, %r123, 4;
	add.s64 	%rd63, %rd3, %rd62;
	ld.global.nc.f32 	%f349, [%rd63];
	st.shared.f32 	[%r13+2904], %f349;
	add.s32 	%r124, %r111, %r36;
	mul.wide.s32 	%rd64, %r124, 4;
	add.s64 	%rd65, %rd3, %rd64;
	ld.global.nc.f32 	%f350, [%rd65];
	st.shared.f32 	[%r13+3168], %f350;
	add.s32 	%r125, %r111, %r37;
	mul.wide.s32 	%rd66, %r125, 4;
	add.s64 	%rd67, %rd3, %rd66;
	ld.global.nc.f32 	%f351, [%rd67];
	st.shared.f32 	[%r13+3432], %f351;
	add.s32 	%r126, %r111, %r38;
	mul.wide.s32 	%rd68, %r126, 4;
	add.s64 	%rd69, %rd3, %rd68;
	ld.global.nc.f32 	%f352, [%rd69];
	st.shared.f32 	[%r13+3696], %f352;
	add.s32 	%r127, %r111, %r39;
	mul.wide.s32 	%rd70, %r127, 4;
	add.s64 	%rd71, %rd3, %rd70;
	ld.global.nc.f32 	%f353, [%rd71];
	st.shared.f32 	[%r13+3960], %f353;
	bar.sync 	0;
	shl.b32 	%r128, %r243, 2;
	add.s32 	%r41, %r17, %r128;
	mov.b32 	%r244, 396;
$L__BB0_4:
	add.s32 	%r129, %r41, %r244;
	ld.shared.f32 	%f354, [%r129+-1168];
	ld.shared.f32 	%f355, [%r129+-912];
	ld.shared.f32 	%f356, [%r129+-656];
	ld.shared.f32 	%f357, [%r129+-400];
	add.s32 	%r130, %r18, %r244;
	ld.shared.f32 	%f358, [%r130+-660];
	ld.shared.f32 	%f359, [%r130+-528];
	ld.shared.f32 	%f360, [%r130+-396];
	ld.shared.f32 	%f361, [%r130+-264];
	fma.rn.f32 	%f362, %f354, %f358, %f995;
	fma.rn.f32 	%f363, %f354, %f359, %f994;
	fma.rn.f32 	%f364, %f354, %f360, %f993;
	fma.rn.f32 	%f365, %f354, %f361, %f992;
	fma.rn.f32 	%f366, %f355, %f358, %f991;
	fma.rn.f32 	%f367, %f355, %f359, %f990;
	fma.rn.f32 	%f368, %f355, %f360, %f989;
	fma.rn.f32 	%f369, %f355, %f361, %f988;
	fma.rn.f32 	%f370, %f356, %f358, %f987;
	fma.rn.f32 	%f371, %f356, %f359, %f986;
	fma.rn.f32 	%f372, %f356, %f360, %f985;
	fma.rn.f32 	%f373, %f356, %f361, %f984;
	fma.rn.f32 	%f374, %f357, %f358, %f983;
	fma.rn.f32 	%f375, %f357, %f359, %f982;
	fma.rn.f32 	%f376, %f357, %f360, %f981;
	fma.rn.f32 	%f377, %f357, %f361, %f980;
	ld.shared.f32 	%f378, [%r129+-1164];
	ld.shared.f32 	%f379, [%r129+-908];
	ld.shared.f32 	%f380, [%r129+-652];
	ld.shared.f32 	%f381, [%r129+-396];
	ld.shared.f32 	%f382, [%r130+-656];
	ld.shared.f32 	%f383, [%r130+-524];
	ld.shared.f32 	%f384, [%r130+-392];
	ld.shared.f32 	%f385, [%r130+-260];
	fma.rn.f32 	%f995, %f378, %f382, %f362;
	fma.rn.f32 	%f994, %f378, %f383, %f363;
	fma.rn.f32 	%f993, %f378, %f384, %f364;
	fma.rn.f32 	%f992, %f378, %f385, %f365;
	fma.rn.f32 	%f991, %f379, %f382, %f366;
	fma.rn.f32 	%f990, %f379, %f383, %f367;
	fma.rn.f32 	%f989, %f379, %f384, %f368;
	fma.rn.f32 	%f988, %f379, %f385, %f369;
	fma.rn.f32 	%f987, %f380, %f382, %f370;
	fma.rn.f32 	%f986, %f380, %f383, %f371;
	fma.rn.f32 	%f985, %f380, %f384, %f372;
	fma.rn.f32 	%f984, %f380, %f385, %f373;
	fma.rn.f32 	%f983, %f381, %f382, %f374;
	fma.rn.f32 	%f982, %f381, %f383, %f375;
	fma.rn.f32 	%f981, %f381, %f384, %f376;
	fma.rn.f32 	%f980, %f381, %f385, %f377;
	add.s32 	%r244, %r244, 8;
	setp.ne.s32 	%p4, %r244, 524;
	@%p4 bra 	$L__BB0_4;
	bar.sync 	0;
	mov.b32 	%r243, 32;
	mov.pred 	%p216, 0;
	@%p1 bra 	$L__BB0_3;
	add.s32 	%r132, %r23, %r10;
	setp.gt.u32 	%p6, %r132, %r11;
	mul.f32 	%f387, %f301, %f995;
	selp.f32 	%f388, 0fFF800000, %f387, %p6;
	st.shared.f32 	[%r15], %f388;
	setp.lt.u32 	%p7, %r132, %r11;
	mul.f32 	%f389, %f301, %f994;
	selp.f32 	%f390, %f389, 0fFF800000, %p7;
	st.shared.f32 	[%r15+4], %f390;
	add.s32 	%r133, %r132, 2;
	setp.gt.u32 	%p8, %r133, %r11;
	mul.f32 	%f391, %f301, %f993;
	selp.f32 	%f392, 0fFF800000, %f391, %p8;
	st.shared.f32 	[%r15+8], %f392;
	add.s32 	%r134, %r132, 3;
	setp.gt.u32 	%p9, %r134, %r11;
	mul.f32 	%f393, %f301, %f992;
	selp.f32 	%f394, 0fFF800000, %f393, %p9;
	st.shared.f32 	[%r15+12], %f394;
	add.s32 	%r135, %r11, 1;
	setp.gt.u32 	%p10, %r132, %r135;
	mul.f32 	%f395, %f301, %f991;
	selp.f32 	%f396, 0fFF800000, %f395, %p10;
	st.shared.f32 	[%r15+132], %f396;
	mul.f32 	%f397, %f301, %f990;
	selp.f32 	%f398, 0fFF800000, %f397, %p6;
	st.shared.f32 	[%r15+136], %f398;
	setp.gt.u32 	%p11, %r133, %r135;
	mul.f32 	%f399, %f301, %f989;
	selp.f32 	%f400, 0fFF800000, %f399, %p11;
	st.shared.f32 	[%r15+140], %f400;
	setp.gt.u32 	%p12, %r134, %r135;
	mul.f32 	%f401, %f301, %f988;
	selp.f32 	%f402, 0fFF800000, %f401, %p12;
	st.shared.f32 	[%r15+144], %f402;
	add.s32 	%r136, %r11, 2;
	setp.gt.u32 	%p13, %r132, %r136;
	mul.f32 	%f403, %f301, %f987;
	selp.f32 	%f404, 0fFF800000, %f403, %p13;
	st.shared.f32 	[%r15+264], %f404;
	setp.lt.u32 	%p14, %r132, %r136;
	mul.f32 	%f405, %f301, %f986;
	selp.f32 	%f406, %f405, 0fFF800000, %p14;
	st.shared.f32 	[%r15+268], %f406;
	mul.f32 	%f407, %f301, %f985;
	selp.f32 	%f408, 0fFF800000, %f407, %p6;
	st.shared.f32 	[%r15+272], %f408;
	setp.gt.u32 	%p15, %r134, %r136;
	mul.f32 	%f409, %f301, %f984;
	selp.f32 	%f410, 0fFF800000, %f409, %p15;
	st.shared.f32 	[%r15+276], %f410;
	add.s32 	%r137, %r11, 3;
	setp.gt.u32 	%p16, %r132, %r137;
	mul.f32 	%f411, %f301, %f983;
	selp.f32 	%f412, 0fFF800000, %f411, %p16;
	st.shared.f32 	[%r15+396], %f412;
	setp.lt.u32 	%p17, %r132, %r137;
	mul.f32 	%f413, %f301, %f982;
	selp.f32 	%f414, %f413, 0fFF800000, %p17;
	st.shared.f32 	[%r15+400], %f414;
	setp.gt.u32 	%p18, %r133, %r137;
	mul.f32 	%f415, %f301, %f981;
	selp.f32 	%f416, 0fFF800000, %f415, %p18;
	st.shared.f32 	[%r15+404], %f416;
	mul.f32 	%f417, %f301, %f980;
	selp.f32 	%f418, 0fFF800000, %f417, %p6;
	st.shared.f32 	[%r15+408], %f418;
	bar.sync 	0;
	ld.shared.f32 	%f419, [%r14];
	setp.lt.f32 	%p19, %f927, %f419;
	selp.f32 	%f420, %f419, %f927, %p19;
	ld.shared.f32 	%f421, [%r14+4];
	setp.lt.f32 	%p20, %f420, %f421;
	selp.f32 	%f422, %f421, %f420, %p20;
	ld.shared.f32 	%f423, [%r14+8];
	setp.lt.f32 	%p21, %f422, %f423;
	selp.f32 	%f424, %f423, %f422, %p21;
	ld.shared.f32 	%f425, [%r14+12];
	setp.lt.f32 	%p22, %f424, %f425;
	selp.f32 	%f426, %f425, %f424, %p22;
	ld.shared.f32 	%f427, [%r14+16];
	setp.lt.f32 	%p23, %f426, %f427;
	selp.f32 	%f428, %f427, %f426, %p23;
	ld.shared.f32 	%f429, [%r14+20];
	setp.lt.f32 	%p24, %f428, %f429;
	selp.f32 	%f430, %f429, %f428, %p24;
	ld.shared.f32 	%f431, [%r14+24];
	setp.lt.f32 	%p25, %f430, %f431;
	selp.f32 	%f432, %f431, %f430, %p25;
	ld.shared.f32 	%f433, [%r14+28];
	setp.lt.f32 	%p26, %f432, %f433;
	selp.f32 	%f434, %f433, %f432, %p26;
	ld.shared.f32 	%f435, [%r14+32];
	setp.lt.f32 	%p27, %f434, %f435;
	selp.f32 	%f436, %f435, %f434, %p27;
	ld.shared.f32 	%f437, [%r14+36];
	setp.lt.f32 	%p28, %f436, %f437;
	selp.f32 	%f438, %f437, %f436, %p28;
	ld.shared.f32 	%f439, [%r14+40];
	setp.lt.f32 	%p29, %f438, %f439;
	selp.f32 	%f440, %f439, %f438, %p29;
	ld.shared.f32 	%f441, [%r14+44];
	setp.lt.f32 	%p30, %f440, %f441;
	selp.f32 	%f442, %f441, %f440, %p30;
	ld.shared.f32 	%f443, [%r14+48];
	setp.lt.f32 	%p31, %f442, %f443;
	selp.f32 	%f444, %f443, %f442, %p31;
	ld.shared.f32 	%f445, [%r14+52];
	setp.lt.f32 	%p32, %f444, %f445;
	selp.f32 	%f446, %f445, %f444, %p32;
	ld.shared.f32 	%f447, [%r14+56];
	setp.lt.f32 	%p33, %f446, %f447;
	selp.f32 	%f448, %f447, %f446, %p33;
	ld.shared.f32 	%f449, [%r14+60];
	setp.lt.f32 	%p34, %f448, %f449;
	selp.f32 	%f450, %f449, %f448, %p34;
	ld.shared.f32 	%f451, [%r14+64];
	setp.lt.f32 	%p35, %f450, %f451;
	selp.f32 	%f452, %f451, %f450, %p35;
	ld.shared.f32 	%f453, [%r14+68];
	setp.lt.f32 	%p36, %f452, %f453;
	selp.f32 	%f454, %f453, %f452, %p36;
	ld.shared.f32 	%f455, [%r14+72];
	setp.lt.f32 	%p37, %f454, %f455;
	selp.f32 	%f456, %f455, %f454, %p37;
	ld.shared.f32 	%f457, [%r14+76];
	setp.lt.f32 	%p38, %f456, %f457;
	selp.f32 	%f458, %f457, %f456, %p38;
	ld.shared.f32 	%f459, [%r14+80];
	setp.lt.f32 	%p39, %f458, %f459;
	selp.f32 	%f460, %f459, %f458, %p39;
	ld.shared.f32 	%f461, [%r14+84];
	setp.lt.f32 	%p40, %f460, %f461;
	selp.f32 	%f462, %f461, %f460, %p40;
	ld.shared.f32 	%f463, [%r14+88];
	setp.lt.f32 	%p41, %f462, %f463;
	selp.f32 	%f464, %f463, %f462, %p41;
	ld.shared.f32 	%f465, [%r14+92];
	setp.lt.f32 	%p42, %f464, %f465;
	selp.f32 	%f466, %f465, %f464, %p42;
	ld.shared.f32 	%f467, [%r14+96];
	setp.lt.f32 	%p43, %f466, %f467;
	selp.f32 	%f468, %f467, %f466, %p43;
	ld.shared.f32 	%f469, [%r14+100];
	setp.lt.f32 	%p44, %f468, %f469;
	selp.f32 	%f470, %f469, %f468, %p44;
	ld.shared.f32 	%f471, [%r14+104];
	setp.lt.f32 	%p45, %f470, %f471;
	selp.f32 	%f472, %f471, %f470, %p45;
	ld.shared.f32 	%f473, [%r14+108];
	setp.lt.f32 	%p46, %f472, %f473;
	selp.f32 	%f474, %f473, %f472, %p46;
	ld.shared.f32 	%f475, [%r14+112];
	setp.lt.f32 	%p47, %f474, %f475;
	selp.f32 	%f476, %f475, %f474, %p47;
	ld.shared.f32 	%f477, [%r14+116];
	setp.lt.f32 	%p48, %f476, %f477;
	selp.f32 	%f478, %f477, %f476, %p48;
	ld.shared.f32 	%f479, [%r14+120];
	setp.lt.f32 	%p49, %f478, %f479;
	selp.f32 	%f480, %f479, %f478, %p49;
	ld.shared.f32 	%f481, [%r14+124];
	setp.lt.f32 	%p50, %f480, %f481;
	selp.f32 	%f125, %f481, %f480, %p50;
	ld.shared.f32 	%f482, [%r14+132];
	setp.lt.f32 	%p51, %f926, %f482;
	selp.f32 	%f483, %f482, %f926, %p51;
	ld.shared.f32 	%f484, [%r14+136];
	setp.lt.f32 	%p52, %f483, %f484;
	selp.f32 	%f485, %f484, %f483, %p52;
	ld.shared.f32 	%f486, [%r14+140];
	setp.lt.f32 	%p53, %f485, %f486;
	selp.f32 	%f487, %f486, %f485, %p53;
	ld.shared.f32 	%f488, [%r14+144];
	setp.lt.f32 	%p54, %f487, %f488;
	selp.f32 	%f489, %f488, %f487, %p54;
	ld.shared.f32 	%f490, [%r14+148];
	setp.lt.f32 	%p55, %f489, %f490;
	selp.f32 	%f491, %f490, %f489, %p55;
	ld.shared.f32 	%f492, [%r14+152];
	setp.lt.f32 	%p56, %f491, %f492;
	selp.f32 	%f493, %f492, %f491, %p56;
	ld.shared.f32 	%f494, [%r14+156];
	setp.lt.f32 	%p57, %f493, %f494;
	selp.f32 	%f495, %f494, %f493, %p57;
	ld.shared.f32 	%f496, [%r14+160];
	setp.lt.f32 	%p58, %f495, %f496;
	selp.f32 	%f497, %f496, %f495, %p58;
	ld.shared.f32 	%f498, [%r14+164];
	setp.lt.f32 	%p59, %f497, %f498;
	selp.f32 	%f499, %f498, %f497, %p59;
	ld.shared.f32 	%f500, [%r14+168];
	setp.lt.f32 	%p60, %f499, %f500;
	selp.f32 	%f501, %f500, %f499, %p60;
	ld.shared.f32 	%f502, [%r14+172];
	setp.lt.f32 	%p61, %f501, %f502;
	selp.f32 	%f503, %f502, %f501, %p61;
	ld.shared.f32 	%f504, [%r14+176];
	setp.lt.f32 	%p62, %f503, %f504;
	selp.f32 	%f505, %f504, %f503, %p62;
	ld.shared.f32 	%f506, [%r14+180];
	setp.lt.f32 	%p63, %f505, %f506;
	selp.f32 	%f507, %f506, %f505, %p63;
	ld.shared.f32 	%f508, [%r14+184];
	setp.lt.f32 	%p64, %f507, %f508;
	selp.f32 	%f509, %f508, %f507, %p64;
	ld.shared.f32 	%f510, [%r14+188];
	setp.lt.f32 	%p65, %f509, %f510;
	selp.f32 	%f511, %f510, %f509, %p65;
	ld.shared.f32 	%f512, [%r14+192];
	setp.lt.f32 	%p66, %f511, %f512;
	selp.f32 	%f513, %f512, %f511, %p66;
	ld.shared.f32 	%f514, [%r14+196];
	setp.lt.f32 	%p67, %f513, %f514;
	selp.f32 	%f515, %f514, %f513, %p67;
	ld.shared.f32 	%f516, [%r14+200];
	setp.lt.f32 	%p68, %f515, %f516;
	selp.f32 	%f517, %f516, %f515, %p68;
	ld.shared.f32 	%f518, [%r14+204];
	setp.lt.f32 	%p69, %f517, %f518;
	selp.f32 	%f519, %f518, %f517, %p69;
	ld.shared.f32 	%f520, [%r14+208];
	setp.lt.f32 	%p70, %f519, %f520;
	selp.f32 	%f521, %f520, %f519, %p70;
	ld.shared.f32 	%f522, [%r14+212];
	setp.lt.f32 	%p71, %f521, %f522;
	selp.f32 	%f523, %f522, %f521, %p71;
	ld.shared.f32 	%f524, [%r14+216];
	setp.lt.f32 	%p72, %f523, %f524;
	selp.f32 	%f525, %f524, %f523, %p72;
	ld.shared.f32 	%f526, [%r14+220];
	setp.lt.f32 	%p73, %f525, %f526;
	selp.f32 	%f527, %f526, %f525, %p73;
	ld.shared.f32 	%f528, [%r14+224];
	setp.lt.f32 	%p74, %f527, %f528;
	selp.f32 	%f529, %f528, %f527, %p74;
	ld.shared.f32 	%f530, [%r14+228];
	setp.lt.f32 	%p75, %f529, %f530;
	selp.f32 	%f531, %f530, %f529, %p75;
	ld.shared.f32 	%f532, [%r14+232];
	setp.lt.f32 	%p76, %f531, %f532;
	selp.f32 	%f533, %f532, %f531, %p76;
	ld.shared.f32 	%f534, [%r14+236];
	setp.lt.f32 	%p77, %f533, %f534;
	selp.f32 	%f535, %f534, %f533, %p77;
	ld.shared.f32 	%f536, [%r14+240];
	setp.lt.f32 	%p78, %f535, %f536;
	selp.f32 	%f537, %f536, %f535, %p78;
	ld.shared.f32 	%f538, [%r14+244];
	setp.lt.f32 	%p79, %f537, %f538;
	selp.f32 	%f539, %f538, %f537, %p79;
	ld.shared.f32 	%f540, [%r14+248];
	setp.lt.f32 	%p80, %f539, %f540;
	selp.f32 	%f541, %f540, %f539, %p80;
	ld.shared.f32 	%f542, [%r14+252];
	setp.lt.f32 	%p81, %f541, %f542;
	selp.f32 	%f543, %f542, %f541, %p81;
	ld.shared.f32 	%f544, [%r14+256];
	setp.lt.f32 	%p82, %f543, %f544;
	selp.f32 	%f126, %f544, %f543, %p82;
	ld.shared.f32 	%f545, [%r14+264];
	setp.lt.f32 	%p83, %f925, %f545;
	selp.f32 	%f546, %f545, %f925, %p83;
	ld.shared.f32 	%f547, [%r14+268];
	setp.lt.f32 	%p84, %f546, %f547;
	selp.f32 	%f548, %f547, %f546, %p84;
	ld.shared.f32 	%f549, [%r14+272];
	setp.lt.f32 	%p85, %f548, %f549;
	selp.f32 	%f550, %f549, %f548, %p85;
	ld.shared.f32 	%f551, [%r14+276];
	setp.lt.f32 	%p86, %f550, %f551;
	selp.f32 	%f552, %f551, %f550, %p86;
	ld.shared.f32 	%f553, [%r14+280];
	setp.lt.f32 	%p87, %f552, %f553;
	selp.f32 	%f554, %f553, %f552, %p87;
	ld.shared.f32 	%f555, [%r14+284];
	setp.lt.f32 	%p88, %f554, %f555;
	selp.f32 	%f556, %f555, %f554, %p88;
	ld.shared.f32 	%f557, [%r14+288];
	setp.lt.f32 	%p89, %f556, %f557;
	selp.f32 	%f558, %f557, %f556, %p89;
	ld.shared.f32 	%f559, [%r14+292];
	setp.lt.f32 	%p90, %f558, %f559;
	selp.f32 	%f560, %f559, %f558, %p90;
	ld.shared.f32 	%f561, [%r14+296];
	setp.lt.f32 	%p91, %f560, %f561;
	selp.f32 	%f562, %f561, %f560, %p91;
	ld.shared.f32 	%f563, [%r14+300];
	setp.lt.f32 	%p92, %f562, %f563;
	selp.f32 	%f564, %f563, %f562, %p92;
	ld.shared.f32 	%f565, [%r14+304];
	setp.lt.f32 	%p93, %f564, %f565;
	selp.f32 	%f566, %f565, %f564, %p93;
	ld.shared.f32 	%f567, [%r14+308];
	setp.lt.f32 	%p94, %f566, %f567;
	selp.f32 	%f568, %f567, %f566, %p94;
	ld.shared.f32 	%f569, [%r14+312];
	setp.lt.f32 	%p95, %f568, %f569;
	selp.f32 	%f570, %f569, %f568, %p95;
	ld.shared.f32 	%f571, [%r14+316];
	setp.lt.f32 	%p96, %f570, %f571;
	selp.f32 	%f572, %f571, %f570, %p96;
	ld.shared.f32 	%f573, [%r14+320];
	setp.lt.f32 	%p97, %f572, %f573;
	selp.f32 	%f574, %f573, %f572, %p97;
	ld.shared.f32 	%f575, [%r14+324];
	setp.lt.f32 	%p98, %f574, %f575;
	selp.f32 	%f576, %f575, %f574, %p98;
	ld.shared.f32 	%f577, [%r14+328];
	setp.lt.f32 	%p99, %f576, %f577;
	selp.f32 	%f578, %f577, %f576, %p99;
	ld.shared.f32 	%f579, [%r14+332];
	setp.lt.f32 	%p100, %f578, %f579;
	selp.f32 	%f580, %f579, %f578, %p100;
	ld.shared.f32 	%f581, [%r14+336];
	setp.lt.f32 	%p101, %f580, %f581;
	selp.f32 	%f582, %f581, %f580, %p101;
	ld.shared.f32 	%f583, [%r14+340];
	setp.lt.f32 	%p102, %f582, %f583;
	selp.f32 	%f584, %f583, %f582, %p102;
	ld.shared.f32 	%f585, [%r14+344];
	setp.lt.f32 	%p103, %f584, %f585;
	selp.f32 	%f586, %f585, %f584, %p103;
	ld.shared.f32 	%f587, [%r14+348];
	setp.lt.f32 	%p104, %f586, %f587;
	selp.f32 	%f588, %f587, %f586, %p104;
	ld.shared.f32 	%f589, [%r14+352];
	setp.lt.f32 	%p105, %f588, %f589;
	selp.f32 	%f590, %f589, %f588, %p105;
	ld.shared.f32 	%f591, [%r14+356];
	setp.lt.f32 	%p106, %f590, %f591;
	selp.f32 	%f592, %f591, %f590, %p106;
	ld.shared.f32 	%f593, [%r14+360];
	setp.lt.f32 	%p107, %f592, %f593;
	selp.f32 	%f594, %f593, %f592, %p107;
	ld.shared.f32 	%f595, [%r14+364];
	setp.lt.f32 	%p108, %f594, %f595;
	selp.f32 	%f596, %f595, %f594, %p108;
	ld.shared.f32 	%f597, [%r14+368];
	setp.lt.f32 	%p109, %f596, %f597;
	selp.f32 	%f598, %f597, %f596, %p109;
	ld.shared.f32 	%f599, [%r14+372];
	setp.lt.f32 	%p110, %f598, %f599;
	selp.f32 	%f600, %f599, %f598, %p110;
	ld.shared.f32 	%f601, [%r14+376];
	setp.lt.f32 	%p111, %f600, %f601;
	selp.f32 	%f602, %f601, %f600, %p111;
	ld.shared.f32 	%f603, [%r14+380];
	setp.lt.f32 	%p112, %f602, %f603;
	selp.f32 	%f604, %f603, %f602, %p112;
	ld.shared.f32 	%f605, [%r14+384];
	setp.lt.f32 	%p113, %f604, %f605;
	selp.f32 	%f606, %f605, %f604, %p113;
	ld.shared.f32 	%f607, [%r14+388];
	setp.lt.f32 	%p114, %f606, %f607;
	selp.f32 	%f127, %f607, %f606, %p114;
	ld.shared.f32 	%f608, [%r14+396];
	setp.lt.f32 	%p115, %f924, %f608;
	selp.f32 	%f609, %f608, %f924, %p115;
	ld.shared.f32 	%f610, [%r14+400];
	setp.lt.f32 	%p116, %f609, %f610;
	selp.f32 	%f611, %f610, %f609, %p116;
	ld.shared.f32 	%f612, [%r14+404];
	setp.lt.f32 	%p117, %f611, %f612;
	selp.f32 	%f613, %f612, %f611, %p117;
	ld.shared.f32 	%f614, [%r14+408];
	setp.lt.f32 	%p118, %f613, %f614;
	selp.f32 	%f615, %f614, %f613, %p118;
	ld.shared.f32 	%f616, [%r14+412];
	setp.lt.f32 	%p119, %f615, %f616;
	selp.f32 	%f617, %f616, %f615, %p119;
	ld.shared.f32 	%f618, [%r14+416];
	setp.lt.f32 	%p120, %f617, %f618;
	selp.f32 	%f619, %f618, %f617, %p120;
	ld.shared.f32 	%f620, [%r14+420];
	setp.lt.f32 	%p121, %f619, %f620;
	selp.f32 	%f621, %f620, %f619, %p121;
	ld.shared.f32 	%f622, [%r14+424];
	setp.lt.f32 	%p122, %f621, %f622;
	selp.f32 	%f623, %f622, %f621, %p122;
	ld.shared.f32 	%f624, [%r14+428];
	setp.lt.f32 	%p123, %f623, %f624;
	selp.f32 	%f625, %f624, %f623, %p123;
	ld.shared.f32 	%f626, [%r14+432];
	setp.lt.f32 	%p124, %f625, %f626;
	selp.f32 	%f627, %f626, %f625, %p124;
	ld.shared.f32 	%f628, [%r14+436];
	setp.lt.f32 	%p125, %f627, %f628;
	selp.f32 	%f629, %f628, %f627, %p125;
	ld.shared.f32 	%f630, [%r14+440];
	setp.lt.f32 	%p126, %f629, %f630;
	selp.f32 	%f631, %f630, %f629, %p126;
	ld.shared.f32 	%f632, [%r14+444];
	setp.lt.f32 	%p127, %f631, %f632;
	selp.f32 	%f633, %f632, %f631, %p127;
	ld.shared.f32 	%f634, [%r14+448];
	setp.lt.f32 	%p128, %f633, %f634;
	selp.f32 	%f635, %f634, %f633, %p128;
	ld.shared.f32 	%f636, [%r14+452];
	setp.lt.f32 	%p129, %f635, %f636;
	selp.f32 	%f637, %f636, %f635, %p129;
	ld.shared.f32 	%f638, [%r14+456];
	setp.lt.f32 	%p130, %f637, %f638;
	selp.f32 	%f639, %f638, %f637, %p130;
	ld.shared.f32 	%f640, [%r14+460];
	setp.lt.f32 	%p131, %f639, %f640;
	selp.f32 	%f641, %f640, %f639, %p131;
	ld.shared.f32 	%f642, [%r14+464];
	setp.lt.f32 	%p132, %f641, %f642;
	selp.f32 	%f643, %f642, %f641, %p132;
	ld.shared.f32 	%f644, [%r14+468];
	setp.lt.f32 	%p133, %f643, %f644;
	selp.f32 	%f645, %f644, %f643, %p133;
	ld.shared.f32 	%f646, [%r14+472];
	setp.lt.f32 	%p134, %f645, %f646;
	selp.f32 	%f647, %f646, %f645, %p134;
	ld.shared.f32 	%f648, [%r14+476];
	setp.lt.f32 	%p135, %f647, %f648;
	selp.f32 	%f649, %f648, %f647, %p135;
	ld.shared.f32 	%f650, [%r14+480];
	setp.lt.f32 	%p136, %f649, %f650;
	selp.f32 	%f651, %f650, %f649, %p136;
	ld.shared.f32 	%f652, [%r14+484];
	setp.lt.f32 	%p137, %f651, %f652;
	selp.f32 	%f653, %f652, %f651, %p137;
	ld.shared.f32 	%f654, [%r14+488];
	setp.lt.f32 	%p138, %f653, %f654;
	selp.f32 	%f655, %f654, %f653, %p138;
	ld.shared.f32 	%f656, [%r14+492];
	setp.lt.f32 	%p139, %f655, %f656;
	selp.f32 	%f657, %f656, %f655, %p139;
	ld.shared.f32 	%f658, [%r14+496];
	setp.lt.f32 	%p140, %f657, %f658;
	selp.f32 	%f659, %f658, %f657, %p140;
	ld.shared.f32 	%f660, [%r14+500];
	setp.lt.f32 	%p141, %f659, %f660;
	selp.f32 	%f661, %f660, %f659, %p141;
	ld.shared.f32 	%f662, [%r14+504];
	setp.lt.f32 	%p142, %f661, %f662;
	selp.f32 	%f663, %f662, %f661, %p142;
	ld.shared.f32 	%f664, [%r14+508];
	setp.lt.f32 	%p143, %f663, %f664;
	selp.f32 	%f665, %f664, %f663, %p143;
	ld.shared.f32 	%f666, [%r14+512];
	setp.lt.f32 	%p144, %f665, %f666;
	selp.f32 	%f667, %f666, %f665, %p144;
	ld.shared.f32 	%f668, [%r14+516];
	setp.lt.f32 	%p145, %f667, %f668;
	selp.f32 	%f669, %f668, %f667, %p145;
	ld.shared.f32 	%f670, [%r14+520];
	setp.lt.f32 	%p146, %f669, %f670;
	selp.f32 	%f128, %f670, %f669, %p146;
	sub.f32 	%f671, %f927, %f125;
	fma.rn.f32 	%f672, %f671, 0f3BBB989D, 0f3F000000;
	cvt.sat.f32.f32 	%f673, %f672;
	mov.f32 	%f674, 0f4B400001;
	mov.f32 	%f675, 0f437C0000;
	fma.rm.f32 	%f676, %f673, %f675, %f674;
	add.f32 	%f677, %f676, 0fCB40007F;
	neg.f32 	%f678, %f677;
	fma.rn.f32 	%f679, %f671, 0f3FB8AA3B, %f678;
	fma.rn.f32 	%f680, %f671, 0f32A57060, %f679;
	mov.b32 	%r138, %f676;
	shl.b32 	%r139, %r138, 23;
	mov.b32 	%f681, %r139;
	ex2.approx.ftz.f32 	%f682, %f680;
	mul.f32 	%f683, %f682, %f681;
	mul.f32 	%f919, %f919, %f683;
	mul.f32 	%f918, %f918, %f683;
	mul.f32 	%f917, %f917, %f683;
	mul.f32 	%f916, %f916, %f683;
	sub.f32 	%f684, %f926, %f126;
	fma.rn.f32 	%f685, %f684, 0f3BBB989D, 0f3F000000;
	cvt.sat.f32.f32 	%f686, %f685;
	fma.rm.f32 	%f687, %f686, %f675, %f674;
	add.f32 	%f688, %f687, 0fCB40007F;
	neg.f32 	%f689, %f688;
	fma.rn.f32 	%f690, %f684, 0f3FB8AA3B, %f689;
	fma.rn.f32 	%f691, %f684, 0f32A57060, %f690;
	mov.b32 	%r140, %f687;
	shl.b32 	%r141, %r140, 23;
	mov.b32 	%f692, %r141;
	ex2.approx.ftz.f32 	%f693, %f691;
	mul.f32 	%f694, %f693, %f692;
	mul.f32 	%f915, %f915, %f694;
	mul.f32 	%f914, %f914, %f694;
	mul.f32 	%f913, %f913, %f694;
	mul.f32 	%f912, %f912, %f694;
	sub.f32 	%f695, %f925, %f127;
	fma.rn.f32 	%f696, %f695, 0f3BBB989D, 0f3F000000;
	cvt.sat.f32.f32 	%f697, %f696;
	fma.rm.f32 	%f698, %f697, %f675, %f674;
	add.f32 	%f699, %f698, 0fCB40007F;
	neg.f32 	%f700, %f699;
	fma.rn.f32 	%f701, %f695, 0f3FB8AA3B, %f700;
	fma.rn.f32 	%f702, %f695, 0f32A57060, %f701;
	mov.b32 	%r142, %f698;
	shl.b32 	%r143, %r142, 23;
	mov.b32 	%f703, %r143;
	ex2.approx.ftz.f32 	%f704, %f702;
	mul.f32 	%f705, %f704, %f703;
	mul.f32 	%f911, %f911, %f705;
	mul.f32 	%f910, %f910, %f705;
	mul.f32 	%f909, %f909, %f705;
	mul.f32 	%f908, %f908, %f705;
	sub.f32 	%f706, %f924, %f128;
	fma.rn.f32 	%f707, %f706, 0f3BBB989D, 0f3F000000;
	cvt.sat.f32.f32 	%f708, %f707;
	fma.rm.f32 	%f709, %f708, %f675, %f674;
	add.f32 	%f710, %f709, 0fCB40007F;
	neg.f32 	%f711, %f710;
	fma.rn.f32 	%f712, %f706, 0f3FB8AA3B, %f711;
	fma.rn.f32 	%f713, %f706, 0f32A57060, %f712;
	mov.b32 	%r144, %f709;
	shl.b32 	%r145, %r144, 23;
	mov.b32 	%f714, %r145;
	ex2.approx.ftz.f32 	%f715, %f713;
	mul.f32 	%f716, %f715, %f714;
	mul.f32 	%f907, %f907, %f716;
	mul.f32 	%f906, %f906, %f716;
	mul.f32 	%f905, %f905, %f716;
	mul.f32 	%f904, %f904, %f716;
	mul.f32 	%f903, %f903, %f683;
	mul.f32 	%f902, %f902, %f683;
	mul.f32 	%f901, %f901, %f683;
	mul.f32 	%f900, %f900, %f683;
	mul.f32 	%f899, %f899, %f694;
	mul.f32 	%f898, %f898, %f694;
	mul.f32 	%f897, %f897, %f694;
	mul.f32 	%f896, %f896, %f694;
	mul.f32 	%f895, %f895, %f705;
	mul.f32 	%f894, %f894, %f705;
	mul.f32 	%f893, %f893, %f705;
	mul.f32 	%f892, %f892, %f705;
	mul.f32 	%f891, %f891, %f716;
	mul.f32 	%f890, %f890, %f716;
	mul.f32 	%f889, %f889, %f716;
	mul.f32 	%f888, %f888, %f716;
	mul.f32 	%f920, %f920, %f683;
	mul.f32 	%f921, %f921, %f694;
	mul.f32 	%f922, %f922, %f705;
	mul.f32 	%f923, %f923, %f716;
	add.s32 	%r44, %r7, %r24;
	setp.ge.s32 	%p147, %r44, %r12;
	add.s32 	%r146, %r8, %r24;
	mul.wide.s32 	%rd72, %r146, 4;
	add.s64 	%rd5, %rd1, %rd72;
	mov.f32 	%f996, 0f00000000;
	@%p147 bra 	$L__BB0_8;
	ld.global.nc.f32 	%f996, [%rd5];
$L__BB0_8:
	st.shared.f32 	[%r16], %f996;
	add.s32 	%r45, %r7, %r25;
	setp.ge.s32 	%p148, %r45, %r12;
	add.s32 	%r147, %r8, %r25;
	mul.wide.s32 	%rd73, %r147, 4;
	add.s64 	%rd6, %rd1, %rd73;
	mov.f32 	%f997, 0f00000000;
	@%p148 bra 	$L__BB0_10;
	ld.global.nc.f32 	%f997, [%rd6];
$L__BB0_10:
	st.shared.f32 	[%r16+256], %f997;
	add.s32 	%r46, %r7, %r26;
	setp.ge.s32 	%p149, %r46, %r12;
	add.s32 	%r148, %r8, %r26;
	mul.wide.s32 	%rd74, %r148, 4;
	add.s64 	%rd7, %rd1, %rd74;
	mov.f32 	%f998, 0f00000000;
	@%p149 bra 	$L__BB0_12;
	ld.global.nc.f32 	%f998, [%rd7];
$L__BB0_12:
	st.shared.f32 	[%r16+512], %f998;
	add.s32 	%r47, %r7, %r27;
	setp.ge.s32 	%p150, %r47, %r12;
	add.s32 	%r149, %r8, %r27;
	mul.wide.s32 	%rd75, %r149, 4;
	add.s64 	%rd8, %rd1, %rd75;
	mov.f32 	%f999, 0f00000000;
	@%p150 bra 	$L__BB0_14;
	ld.global.nc.f32 	%f999, [%rd8];
$L__BB0_14:
	st.shared.f32 	[%r16+768], %f999;
	add.s32 	%r48, %r7, %r28;
	setp.ge.s32 	%p151, %r48, %r12;
	add.s32 	%r150, %r8, %r28;
	mul.wide.s32 	%rd76, %r150, 4;
	add.s64 	%rd9, %rd1, %rd76;
	mov.f32 	%f1000, 0f00000000;
	@%p151 bra 	$L__BB0_16;
	ld.global.nc.f32 	%f1000, [%rd9];
$L__BB0_16:
	st.shared.f32 	[%r16+1024], %f1000;
	add.s32 	%r49, %r7, %r29;
	setp.ge.s32 	%p152, %r49, %r12;
	add.s32 	%r151, %r8, %r29;
	mul.wide.s32 	%rd77, %r151, 4;
	add.s64 	%rd10, %rd1, %rd77;
	mov.f32 	%f1001, 0f00000000;
	@%p152 bra 	$L__BB0_18;
	ld.global.nc.f32 	%f1001, [%rd10];
$L__BB0_18:
	st.shared.f32 	[%r16+1280], %f1001;
	add.s32 	%r50, %r7, %r30;
	setp.ge.s32 	%p153, %r50, %r12;
	add.s32 	%r152, %r8, %r30;
	mul.wide.s32 	%rd78, %r152, 4;
	add.s64 	%rd11, %rd1, %rd78;
	mov.f32 	%f1002, 0f00000000;
	@%p153 bra 	$L__BB0_20;
	ld.global.nc.f32 	%f1002, [%rd11];
$L__BB0_20:
	st.shared.f32 	[%r16+1536], %f1002;
	add.s32 	%r51, %r7, %r31;
	setp.ge.s32 	%p154, %r51, %r12;
	add.s32 	%r153, %r8, %r31;
	mul.wide.s32 	%rd79, %r153, 4;
	add.s64 	%rd12, %rd1, %rd79;
	mov.f32 	%f1003, 0f00000000;
	@%p154 bra 	$L__BB0_22;
	ld.global.nc.f32 	%f1003, [%rd12];
$L__BB0_22:
	st.shared.f32 	[%r16+1792], %f1003;
	add.s32 	%r52, %r7, %r32;
	setp.ge.s32 	%p155, %r52, %r12;
	add.s32 	%r154, %r8, %r32;
	mul.wide.s32 	%rd80, %r154, 4;
	add.s64 	%rd13, %rd1, %rd80;
	mov.f32 	%f1004, 0f00000000;
	@%p155 bra 	$L__BB0_24;
	ld.global.nc.f32 	%f1004, [%rd13];
$L__BB0_24:
	st.shared.f32 	[%r16+2048], %f1004;
	add.s32 	%r53, %r7, %r33;
	setp.ge.s32 	%p156, %r53, %r12;
	add.s32 	%r155, %r8, %r33;
	mul.wide.s32 	%rd81, %r155, 4;
	add.s64 	%rd14, %rd1, %rd81;
	mov.f32 	%f1005, 0f00000000;
	@%p156 bra 	$L__BB0_26;
	ld.global.nc.f32 	%f1005, [%rd14];
$L__BB0_26:
	st.shared.f32 	[%r16+2304], %f1005;
	add.s32 	%r54, %r7, %r34;
	setp.ge.s32 	%p157, %r54, %r12;
	add.s32 	%r156, %r8, %r34;
	mul.wide.s32 	%rd82, %r156, 4;
	add.s64 	%rd15, %rd1, %rd82;
	mov.f32 	%f1006, 0f00000000;
	@%p157 bra 	$L__BB0_28;
	ld.global.nc.f32 	%f1006, [%rd15];
$L__BB0_28:
	st.shared.f32 	[%r16+2560], %f1006;
	add.s32 	%r55, %r7, %r35;
	setp.ge.s32 	%p158, %r55, %r12;
	add.s32 	%r157, %r8, %r35;
	mul.wide.s32 	%rd83, %r157, 4;
	add.s64 	%rd16, %rd1, %rd83;
	mov.f32 	%f1007, 0f00000000;
	@%p158 bra 	$L__BB0_30;
	ld.global.nc.f32 	%f1007, [%rd16];
$L__BB0_30:
	st.shared.f32 	[%r16+2816], %f1007;
	add.s32 	%r56, %r7, %r36;
	setp.ge.s32 	%p159, %r56, %r12;
	add.s32 	%r158, %r8, %r36;
	mul.wide.s32 	%rd84, %r158, 4;
	add.s64 	%rd17, %rd1, %rd84;
	mov.f32 	%f1008, 0f00000000;
	@%p159 bra 	$L__BB0_32;
	ld.global.nc.f32 	%f1008, [%rd17];
$L__BB0_32:
	st.shared.f32 	[%r16+3072], %f1008;
	add.s32 	%r57, %r7, %r37;
	setp.ge.s32 	%p160, %r57, %r12;
	add.s32 	%r159, %r8, %r37;
	mul.wide.s32 	%rd85, %r159, 4;
	add.s64 	%rd18, %rd1, %rd85;
	mov.f32 	%f1009, 0f00000000;
	@%p160 bra 	$L__BB0_34;
	ld.global.nc.f32 	%f1009, [%rd18];
$L__BB0_34:
	st.shared.f32 	[%r16+3328], %f1009;
	add.s32 	%r58, %r7, %r38;
	setp.ge.s32 	%p161, %r58, %r12;
	add.s32 	%r160, %r8, %r38;
	mul.wide.s32 	%rd86, %r160, 4;
	add.s64 	%rd19, %rd1, %rd86;
	mov.f32 	%f1010, 0f00000000;
	@%p161 bra 	$L__BB0_36;
	ld.global.nc.f32 	%f1010, [%rd19];
$L__BB0_36:
	st.shared.f32 	[%r16+3584], %f1010;
	add.s32 	%r59, %r7, %r39;
	setp.ge.s32 	%p162, %r59, %r12;
	add.s32 	%r161, %r8, %r39;
	mul.wide.s32 	%rd87, %r161, 4;
	add.s64 	%rd20, %rd1, %rd87;
	mov.f32 	%f1011, 0f00000000;
	@%p162 bra 	$L__BB0_38;
	ld.global.nc.f32 	%f1011, [%rd20];
$L__BB0_38:
	st.shared.f32 	[%r16+3840], %f1011;
	bar.sync 	0;
	mov.b32 	%r245, 0;
$L__BB0_39:
	shl.b32 	%r163, %r245, 2;
	mov.u32 	%r164, _ZZ19flashattn_kernel_v5ILi64ELi32ELi32ELi32ELi4ELi4EEvPKfS1_S1_PffiiE9S_ij_smem;
	add.s32 	%r165, %r164, %r163;
	mad.lo.s32 	%r166, %r9, 132, %r165;
	ld.shared.f32 	%f732, [%r166];
	sub.f32 	%f733, %f732, %f125;
	fma.rn.f32 	%f734, %f733, 0f3BBB989D, 0f3F000000;
	cvt.sat.f32.f32 	%f735, %f734;
	mov.f32 	%f736, 0f4B400001;
	mov.f32 	%f737, 0f437C0000;
	fma.rm.f32 	%f738, %f735, %f737, %f736;
	add.f32 	%f739, %f738, 0fCB40007F;
	neg.f32 	%f740, %f739;
	fma.rn.f32 	%f741, %f733, 0f3FB8AA3B, %f740;
	fma.rn.f32 	%f742, %f733, 0f32A57060, %f741;
	mov.b32 	%r167, %f738;
	shl.b32 	%r168, %r167, 23;
	mov.b32 	%f743, %r168;
	ex2.approx.ftz.f32 	%f744, %f742;
	mul.f32 	%f745, %f744, %f743;
	add.f32 	%f920, %f745, %f920;
	ld.shared.f32 	%f746, [%r166+132];
	sub.f32 	%f747, %f746, %f126;
	fma.rn.f32 	%f748, %f747, 0f3BBB989D, 0f3F000000;
	cvt.sat.f32.f32 	%f749, %f748;
	fma.rm.f32 	%f750, %f749, %f737, %f736;
	add.f32 	%f751, %f750, 0fCB40007F;
	neg.f32 	%f752, %f751;
	fma.rn.f32 	%f753, %f747, 0f3FB8AA3B, %f752;
	fma.rn.f32 	%f754, %f747, 0f32A57060, %f753;
	mov.b32 	%r169, %f750;
	shl.b32 	%r170, %r169, 23;
	mov.b32 	%f755, %r170;
	ex2.approx.ftz.f32 	%f756, %f754;
	mul.f32 	%f757, %f756, %f755;
	add.f32 	%f921, %f757, %f921;
	ld.shared.f32 	%f758, [%r166+264];
	sub.f32 	%f759, %f758, %f127;
	fma.rn.f32 	%f760, %f759, 0f3BBB989D, 0f3F000000;
	cvt.sat.f32.f32 	%f761, %f760;
	fma.rm.f32 	%f762, %f761, %f737, %f736;
	add.f32 	%f763, %f762, 0fCB40007F;
	neg.f32 	%f764, %f763;
	fma.rn.f32 	%f765, %f759, 0f3FB8AA3B, %f764;
	fma.rn.f32 	%f766, %f759, 0f32A57060, %f765;
	mov.b32 	%r171, %f762;
	shl.b32 	%r172, %r171, 23;
	mov.b32 	%f767, %r172;
	ex2.approx.ftz.f32 	%f768, %f766;
	mul.f32 	%f769, %f768, %f767;
	add.f32 	%f922, %f769, %f922;
	ld.shared.f32 	%f770, [%r166+396];
	sub.f32 	%f771, %f770, %f128;
	fma.rn.f32 	%f772, %f771, 0f3BBB989D, 0f3F000000;
	cvt.sat.f32.f32 	%f773, %f772;
	fma.rm.f32 	%f774, %f773, %f737, %f736;
	add.f32 	%f775, %f774, 0fCB40007F;
	neg.f32 	%f776, %f775;
	fma.rn.f32 	%f777, %f771, 0f3FB8AA3B, %f776;
	fma.rn.f32 	%f778, %f771, 0f32A57060, %f777;
	mov.b32 	%r173, %f774;
	shl.b32 	%r174, %r173, 23;
	mov.b32 	%f779, %r174;
	ex2.approx.ftz.f32 	%f780, %f778;
	mul.f32 	%f781, %f780, %f779;
	add.f32 	%f923, %f781, %f923;
	shl.b32 	%r175, %r245, 7;
	mov.u32 	%r176, _ZZ19flashattn_kernel_v5ILi64ELi32ELi32ELi32ELi4ELi4EEvPKfS1_S1_PffiiE6V_smem;
	add.s32 	%r177, %r176, %r175;
	shl.b32 	%r178, %r10, 2;
	add.s32 	%r179, %r177, %r178;
	ld.shared.f32 	%f782, [%r179];
	ld.shared.f32 	%f783, [%r179+4];
	ld.shared.f32 	%f784, [%r179+8];
	ld.shared.f32 	%f785, [%r179+12];
	fma.rn.f32 	%f919, %f745, %f782, %f919;
	fma.rn.f32 	%f918, %f745, %f783, %f918;
	fma.rn.f32 	%f917, %f745, %f784, %f917;
	fma.rn.f32 	%f916, %f745, %f785, %f916;
	fma.rn.f32 	%f915, %f757, %f782, %f915;
	fma.rn.f32 	%f914, %f757, %f783, %f914;
	fma.rn.f32 	%f913, %f757, %f784, %f913;
	fma.rn.f32 	%f912, %f757, %f785, %f912;
	fma.rn.f32 	%f911, %f769, %f782, %f911;
	fma.rn.f32 	%f910, %f769, %f783, %f910;
	fma.rn.f32 	%f909, %f769, %f784, %f909;
	fma.rn.f32 	%f908, %f769, %f785, %f908;
	fma.rn.f32 	%f907, %f781, %f782, %f907;
	fma.rn.f32 	%f906, %f781, %f783, %f906;
	fma.rn.f32 	%f905, %f781, %f784, %f905;
	fma.rn.f32 	%f904, %f781, %f785, %f904;
	add.s32 	%r245, %r245, 1;
	setp.ne.s32 	%p163, %r245, 32;
	@%p163 bra 	$L__BB0_39;
	bar.sync 	0;
	add.s32 	%r180, %r44, 32;
	setp.ge.s32 	%p164, %r180, %r12;
	mov.f32 	%f1032, 0f00000000;
	@%p164 bra 	$L__BB0_42;
	ld.global.nc.f32 	%f1032, [%rd5+128];
$L__BB0_42:
	st.shared.f32 	[%r16], %f1032;
	add.s32 	%r181, %r45, 32;
	setp.ge.s32 	%p165, %r181, %r12;
	mov.f32 	%f1033, 0f00000000;
	@%p165 bra 	$L__BB0_44;
	ld.global.nc.f32 	%f1033, [%rd6+128];
$L__BB0_44:
	st.shared.f32 	[%r16+256], %f1033;
	add.s32 	%r182, %r46, 32;
	setp.ge.s32 	%p166, %r182, %r12;
	mov.f32 	%f1034, 0f00000000;
	@%p166 bra 	$L__BB0_46;
	ld.global.nc.f32 	%f1034, [%rd7+128];
$L__BB0_46:
	st.shared.f32 	[%r16+512], %f1034;
	add.s32 	%r183, %r47, 32;
	setp.ge.s32 	%p167, %r183, %r12;
	mov.f32 	%f1035, 0f00000000;
	@%p167 bra 	$L__BB0_48;
	ld.global.nc.f32 	%f1035, [%rd8+128];
$L__BB0_48:
	st.shared.f32 	[%r16+768], %f1035;
	add.s32 	%r184, %r48, 32;
	setp.ge.s32 	%p168, %r184, %r12;
	mov.f32 	%f1036, 0f00000000;
	@%p168 bra 	$L__BB0_50;
	ld.global.nc.f32 	%f1036, [%rd9+128];
$L__BB0_50:
	st.shared.f32 	[%r16+1024], %f1036;
	add.s32 	%r185, %r49, 32;
	setp.ge.s32 	%p169, %r185, %r12;
	mov.f32 	%f1037, 0f00000000;
	@%p169 bra 	$L__BB0_52;
	ld.global.nc.f32 	%f1037, [%rd10+128];
$L__BB0_52:
	st.shared.f32 	[%r16+1280], %f1037;
	add.s32 	%r186, %r50, 32;
	setp.ge.s32 	%p170, %r186, %r12;
	mov.f32 	%f1038, 0f00000000;
	@%p170 bra 	$L__BB0_54;
	ld.global.nc.f32 	%f1038, [%rd11+128];
$L__BB0_54:
	st.shared.f32 	[%r16+1536], %f1038;
	add.s32 	%r187, %r51, 32;
	setp.ge.s32 	%p171, %r187, %r12;
	mov.f32 	%f1039, 0f00000000;
	@%p171 bra 	$L__BB0_56;
	ld.global.nc.f32 	%f1039, [%rd12+128];
$L__BB0_56:
	st.shared.f32 	[%r16+1792], %f1039;
	add.s32 	%r188, %r52, 32;
	setp.ge.s32 	%p172, %r188, %r12;
	mov.f32 	%f1040, 0f00000000;
	@%p172 bra 	$L__BB0_58;
	ld.global.nc.f32 	%f1040, [%rd13+128];
$L__BB0_58:
	st.shared.f32 	[%r16+2048], %f1040;
	add.s32 	%r189, %r53, 32;
	setp.ge.s32 	%p173, %r189, %r12;
	mov.f32 	%f1041, 0f00000000;
	@%p173 bra 	$L__BB0_60;
	ld.global.nc.f32 	%f1041, [%rd14+128];
$L__BB0_60:
	st.shared.f32 	[%r16+2304], %f1041;
	add.s32 	%r190, %r54, 32;
	setp.ge.s32 	%p174, %r190, %r12;
	mov.f32 	%f1042, 0f00000000;
	@%p174 bra 	$L__BB0_62;
	ld.global.nc.f32 	%f1042, [%rd15+128];
$L__BB0_62:
	st.shared.f32 	[%r16+2560], %f1042;
	add.s32 	%r191, %r55, 32;
	setp.ge.s32 	%p175, %r191, %r12;
	mov.f32 	%f1043, 0f00000000;
	@%p175 bra 	$L__BB0_64;
	ld.global.nc.f32 	%f1043, [%rd16+128];
$L__BB0_64:
	st.shared.f32 	[%r16+2816], %f1043;
	add.s32 	%r192, %r56, 32;
	setp.ge.s32 	%p176, %r192, %r12;
	mov.f32 	%f1044, 0f00000000;
	@%p176 bra 	$L__BB0_66;
	ld.global.nc.f32 	%f1044, [%rd17+128];
$L__BB0_66:
	st.shared.f32 	[%r16+3072], %f1044;
	add.s32 	%r193, %r57, 32;
	setp.ge.s32 	%p177, %r193, %r12;
	mov.f32 	%f1045, 0f00000000;
	@%p177 bra 	$L__BB0_68;
	ld.global.nc.f32 	%f1045, [%rd18+128];
$L__BB0_68:
	st.shared.f32 	[%r16+3328], %f1045;
	add.s32 	%r194, %r58, 32;
	setp.ge.s32 	%p178, %r194, %r12;
	mov.f32 	%f1046, 0f00000000;
	@%p178 bra 	$L__BB0_70;
	ld.global.nc.f32 	%f1046, [%rd19+128];
$L__BB0_70:
	st.shared.f32 	[%r16+3584], %f1046;
	add.s32 	%r195, %r59, 32;
	setp.ge.s32 	%p179, %r195, %r12;
	mov.f32 	%f1047, 0f00000000;
	@%p179 bra 	$L__BB0_72;
	ld.global.nc.f32 	%f1047, [%rd20+128];
$L__BB0_72:
	st.shared.f32 	[%r16+3840], %f1047;
	bar.sync 	0;
	mov.b32 	%r246, 0;
$L__BB0_73:
	shl.b32 	%r197, %r246, 2;
	mov.u32 	%r198, _ZZ19flashattn_kernel_v5ILi64ELi32ELi32ELi32ELi4ELi4EEvPKfS1_S1_PffiiE9S_ij_smem;
	add.s32 	%r199, %r198, %r197;
	mad.lo.s32 	%r200, %r9, 132, %r199;
	ld.shared.f32 	%f802, [%r200];
	sub.f32 	%f803, %f802, %f125;
	fma.rn.f32 	%f804, %f803, 0f3BBB989D, 0f3F000000;
	cvt.sat.f32.f32 	%f805, %f804;
	mov.f32 	%f806, 0f4B400001;
	mov.f32 	%f807, 0f437C0000;
	fma.rm.f32 	%f808, %f805, %f807, %f806;
	add.f32 	%f809, %f808, 0fCB40007F;
	neg.f32 	%f810, %f809;
	fma.rn.f32 	%f811, %f803, 0f3FB8AA3B, %f810;
	fma.rn.f32 	%f812, %f803, 0f32A57060, %f811;
	mov.b32 	%r201, %f808;
	shl.b32 	%r202, %r201, 23;
	mov.b32 	%f813, %r202;
	ex2.approx.ftz.f32 	%f814, %f812;
	mul.f32 	%f815, %f814, %f813;
	ld.shared.f32 	%f816, [%r200+132];
	sub.f32 	%f817, %f816, %f126;
	fma.rn.f32 	%f818, %f817, 0f3BBB989D, 0f3F000000;
	cvt.sat.f32.f32 	%f819, %f818;
	fma.rm.f32 	%f820, %f819, %f807, %f806;
	add.f32 	%f821, %f820, 0fCB40007F;
	neg.f32 	%f822, %f821;
	fma.rn.f32 	%f823, %f817, 0f3FB8AA3B, %f822;
	fma.rn.f32 	%f824, %f817, 0f32A57060, %f823;
	mov.b32 	%r203, %f820;
	shl.b32 	%r204, %r203, 23;
	mov.b32 	%f825, %r204;
	ex2.approx.ftz.f32 	%f826, %f824;
	mul.f32 	%f827, %f826, %f825;
	ld.shared.f32 	%f828, [%r200+264];
	sub.f32 	%f829, %f828, %f127;
	fma.rn.f32 	%f830, %f829, 0f3BBB989D, 0f3F000000;
	cvt.sat.f32.f32 	%f831, %f830;
	fma.rm.f32 	%f832, %f831, %f807, %f806;
	add.f32 	%f833, %f832, 0fCB40007F;
	neg.f32 	%f834, %f833;
	fma.rn.f32 	%f835, %f829, 0f3FB8AA3B, %f834;
	fma.rn.f32 	%f836, %f829, 0f32A57060, %f835;
	mov.b32 	%r205, %f832;
	shl.b32 	%r206, %r205, 23;
	mov.b32 	%f837, %r206;
	ex2.approx.ftz.f32 	%f838, %f836;
	mul.f32 	%f839, %f838, %f837;
	ld.shared.f32 	%f840, [%r200+396];
	sub.f32 	%f841, %f840, %f128;
	fma.rn.f32 	%f842, %f841, 0f3BBB989D, 0f3F000000;
	cvt.sat.f32.f32 	%f843, %f842;
	fma.rm.f32 	%f844, %f843, %f807, %f806;
	add.f32 	%f845, %f844, 0fCB40007F;
	neg.f32 	%f846, %f845;
	fma.rn.f32 	%f847, %f841, 0f3FB8AA3B, %f846;
	fma.rn.f32 	%f848, %f841, 0f32A57060, %f847;
	mov.b32 	%r207, %f844;
	shl.b32 	%r208, %r207, 23;
	mov.b32 	%f849, %r208;
	ex2.approx.ftz.f32 	%f850, %f848;
	mul.f32 	%f851, %f850, %f849;
	shl.b32 	%r209, %r246, 7;
	mov.u32 	%r210, _ZZ19flashattn_kernel_v5ILi64ELi32ELi32ELi32ELi4ELi4EEvPKfS1_S1_PffiiE6V_smem;
	add.s32 	%r211, %r210, %r209;
	shl.b32 	%r212, %r10, 2;
	add.s32 	%r213, %r211, %r212;
	ld.shared.f32 	%f852, [%r213];
	ld.shared.f32 	%f853, [%r213+4];
	ld.shared.f32 	%f854, [%r213+8];
	ld.shared.f32 	%f855, [%r213+12];
	fma.rn.f32 	%f903, %f815, %f852, %f903;
	fma.rn.f32 	%f902, %f815, %f853, %f902;
	fma.rn.f32 	%f901, %f815, %f854, %f901;
	fma.rn.f32 	%f900, %f815, %f855, %f900;
	fma.rn.f32 	%f899, %f827, %f852, %f899;
	fma.rn.f32 	%f898, %f827, %f853, %f898;
	fma.rn.f32 	%f897, %f827, %f854, %f897;
	fma.rn.f32 	%f896, %f827, %f855, %f896;
	fma.rn.f32 	%f895, %f839, %f852, %f895;
	fma.rn.f32 	%f894, %f839, %f853, %f894;
	fma.rn.f32 	%f893, %f839, %f854, %f893;
	fma.rn.f32 	%f892, %f839, %f855, %f892;
	fma.rn.f32 	%f891, %f851, %f852, %f891;
	fma.rn.f32 	%f890, %f851, %f853, %f890;
	fma.rn.f32 	%f889, %f851, %f854, %f889;
	fma.rn.f32 	%f888, %f851, %f855, %f888;
	add.s32 	%r246, %r246, 1;
	setp.ne.s32 	%p180, %r246, 32;
	@%p180 bra 	$L__BB0_73;
	bar.sync 	0;
	add.s32 	%r64, %r242, 1;
	setp.lt.s32 	%p181, %r64, %r19;
	setp.lt.u32 	%p182, %r242, %r1;
	and.pred  	%p183, %p181, %p182;
	mov.f32 	%f924, %f128;
	mov.f32 	%f925, %f127;
	mov.f32 	%f926, %f126;
	mov.f32 	%f927, %f125;
	mov.u32 	%r242, %r64;
	@%p183 bra 	$L__BB0_2;
$L__BB0_75:
	shl.b32 	%r215, %r4, 2;
	add.s32 	%r216, %r215, %r3;
	shl.b32 	%r217, %r5, 2;
	mul.lo.s32 	%r20, %r77, %r76;
	mad.lo.s32 	%r21, %r216, %r77, %r217;
	setp.lt.s32 	%p184, %r21, %r20;
	add.s32 	%r218, %r21, %r2;
	mul.wide.s32 	%rd88, %r218, 4;
	add.s64 	%rd4, %rd2, %rd88;
	@%p184 bra 	$L__BB0_76;
	bra.uni 	$L__BB0_77;
$L__BB0_76:
	div.rn.f32 	%f856, %f919, %f920;
	st.global.f32 	[%rd4], %f856;
$L__BB0_77:
	add.s32 	%r65, %r21, 1;
	setp.ge.s32 	%p185, %r65, %r20;
	cvt.s64.s32 	%rd21, %r2;
	cvt.s64.s32 	%rd89, %r21;
	add.s64 	%rd90, %rd89, %rd21;
	shl.b64 	%rd91, %rd90, 2;
	add.s64 	%rd22, %rd2, %rd91;
	@%p185 bra 	$L__BB0_79;
	div.rn.f32 	%f857, %f918, %f920;
	st.global.f32 	[%rd22+4], %f857;
$L__BB0_79:
	add.s32 	%r219, %r21, 2;
	setp.ge.s32 	%p186, %r219, %r20;
	@%p186 bra 	$L__BB0_81;
	div.rn.f32 	%f858, %f917, %f920;
	st.global.f32 	[%rd22+8], %f858;
$L__BB0_81:
	add.s32 	%r220, %r21, 3;
	setp.ge.s32 	%p187, %r220, %r20;
	@%p187 bra 	$L__BB0_83;
	div.rn.f32 	%f859, %f916, %f920;
	st.global.f32 	[%rd22+12], %f859;
$L__BB0_83:
	add.s32 	%r66, %r21, %r77;
	setp.ge.s32 	%p188, %r66, %r20;
	add.s32 	%r221, %r66, %r2;
	mul.wide.s32 	%rd92, %r221, 4;
	add.s64 	%rd23, %rd2, %rd92;
	@%p188 bra 	$L__BB0_85;
	div.rn.f32 	%f860, %f915, %f921;
	st.global.f32 	[%rd23], %f860;
$L__BB0_85:
	add.s32 	%r67, %r65, %r77;
	setp.ge.s32 	%p189, %r67, %r20;
	cvt.s64.s32 	%rd93, %r66;
	add.s64 	%rd94, %rd93, %rd21;
	shl.b64 	%rd95, %rd94, 2;
	add.s64 	%rd24, %rd2, %rd95;
	@%p189 bra 	$L__BB0_87;
	div.rn.f32 	%f861, %f914, %f921;
	st.global.f32 	[%rd24+4], %f861;
$L__BB0_87:
	add.s32 	%r222, %r67, 1;
	setp.ge.s32 	%p190, %r222, %r20;
	@%p190 bra 	$L__BB0_89;
	div.rn.f32 	%f862, %f913, %f921;
	st.global.f32 	[%rd24+8], %f862;
$L__BB0_89:
	add.s32 	%r223, %r67, 2;
	setp.ge.s32 	%p191, %r223, %r20;
	@%p191 bra 	$L__BB0_91;
	div.rn.f32 	%f863, %f912, %f921;
	st.global.f32 	[%rd24+12], %f863;
$L__BB0_91:
	add.s32 	%r68, %r66, %r77;
	setp.ge.s32 	%p192, %r68, %r20;
	add.s32 	%r224, %r68, %r2;
	mul.wide.s32 	%rd96, %r224, 4;
	add.s64 	%rd25, %rd2, %rd96;
	@%p192 bra 	$L__BB0_93;
	div.rn.f32 	%f864, %f911, %f922;
	st.global.f32 	[%rd25], %f864;
$L__BB0_93:
	add.s32 	%r69, %r67, %r77;
	setp.ge.s32 	%p193, %r69, %r20;
	cvt.s64.s32 	%rd97, %r68;
	add.s64 	%rd98, %rd97, %rd21;
	shl.b64 	%rd99, %rd98, 2;
	add.s64 	%rd26, %rd2, %rd99;
	@%p193 bra 	$L__BB0_95;
	div.rn.f32 	%f865, %f910, %f922;
	st.global.f32 	[%rd26+4], %f865;
$L__BB0_95:
	add.s32 	%r225, %r69, 1;
	setp.ge.s32 	%p194, %r225, %r20;
	@%p194 bra 	$L__BB0_97;
	div.rn.f32 	%f866, %f909, %f922;
	st.global.f32 	[%rd26+8], %f866;
$L__BB0_97:
	add.s32 	%r226, %r69, 2;
	setp.ge.s32 	%p195, %r226, %r20;
	@%p195 bra 	$L__BB0_99;
	div.rn.f32 	%f867, %f908, %f922;
	st.global.f32 	[%rd26+12], %f867;
$L__BB0_99:
	add.s32 	%r70, %r68, %r77;
	setp.ge.s32 	%p196, %r70, %r20;
	add.s32 	%r227, %r70, %r2;
	mul.wide.s32 	%rd100, %r227, 4;
	add.s64 	%rd27, %rd2, %rd100;
	@%p196 bra 	$L__BB0_101;
	div.rn.f32 	%f868, %f907, %f923;
	st.global.f32 	[%rd27], %f868;
$L__BB0_101:
	add.s32 	%r71, %r69, %r77;
	setp.ge.s32 	%p197, %r71, %r20;
	cvt.s64.s32 	%rd101, %r70;
	add.s64 	%rd102, %rd101, %rd21;
	shl.b64 	%rd103, %rd102, 2;
	add.s64 	%rd28, %rd2, %rd103;
	@%p197 bra 	$L__BB0_103;
	div.rn.f32 	%f869, %f906, %f923;
	st.global.f32 	[%rd28+4], %f869;
$L__BB0_103:
	add.s32 	%r228, %r71, 1;
	setp.ge.s32 	%p198, %r228, %r20;
	@%p198 bra 	$L__BB0_105;
	div.rn.f32 	%f870, %f905, %f923;
	st.global.f32 	[%rd28+8], %f870;
$L__BB0_105:
	add.s32 	%r229, %r71, 2;
	setp.ge.s32 	%p199, %r229, %r20;
	@%p199 bra 	$L__BB0_107;
	div.rn.f32 	%f871, %f904, %f923;
	st.global.f32 	[%rd28+12], %f871;
$L__BB0_107:
	add.s32 	%r72, %r21, 32;
	setp.ge.s32 	%p200, %r72, %r20;
	@%p200 bra 	$L__BB0_109;
	div.rn.f32 	%f872, %f903, %f920;
	st.global.f32 	[%rd4+128], %f872;
$L__BB0_109:
	add.s32 	%r230, %r21, 33;
	setp.ge.s32 	%p201, %r230, %r20;
	cvt.s64.s32 	%rd104, %r72;
	add.s64 	%rd105, %rd104, %rd21;
	shl.b64 	%rd106, %rd105, 2;
	add.s64 	%rd29, %rd2, %rd106;
	@%p201 bra 	$L__BB0_111;
	div.rn.f32 	%f873, %f902, %f920;
	st.global.f32 	[%rd29+4], %f873;
$L__BB0_111:
	add.s32 	%r231, %r21, 34;
	setp.ge.s32 	%p202, %r231, %r20;
	@%p202 bra 	$L__BB0_113;
	div.rn.f32 	%f874, %f901, %f920;
	st.global.f32 	[%rd29+8], %f874;
$L__BB0_113:
	add.s32 	%r232, %r21, 35;
	setp.ge.s32 	%p203, %r232, %r20;
	@%p203 bra 	$L__BB0_115;
	div.rn.f32 	%f875, %f900, %f920;
	st.global.f32 	[%rd29+12], %f875;
$L__BB0_115:
	add.s32 	%r73, %r72, %r77;
	setp.ge.s32 	%p204, %r73, %r20;
	@%p204 bra 	$L__BB0_117;
	div.rn.f32 	%f876, %f899, %f921;
	st.global.f32 	[%rd23+128], %f876;
$L__BB0_117:
	add.s32 	%r233, %r67, 32;
	setp.ge.s32 	%p205, %r233, %r20;
	cvt.s64.s32 	%rd107, %r73;
	add.s64 	%rd108, %rd107, %rd21;
	shl.b64 	%rd109, %rd108, 2;
	add.s64 	%rd30, %rd2, %rd109;
	@%p205 bra 	$L__BB0_119;
	div.rn.f32 	%f877, %f898, %f921;
	st.global.f32 	[%rd30+4], %f877;
$L__BB0_119:
	add.s32 	%r234, %r67, 33;
	setp.ge.s32 	%p206, %r234, %r20;
	@%p206 bra 	$L__BB0_121;
	div.rn.f32 	%f878, %f897, %f921;
	st.global.f32 	[%rd30+8], %f878;
$L__BB0_121:
	add.s32 	%r235, %r67, 34;
	setp.ge.s32 	%p207, %r235, %r20;
	@%p207 bra 	$L__BB0_123;
	div.rn.f32 	%f879, %f896, %f921;
	st.global.f32 	[%rd30+12], %f879;
$L__BB0_123:
	add.s32 	%r74, %r73, %r77;
	setp.ge.s32 	%p208, %r74, %r20;
	@%p208 bra 	$L__BB0_125;
	div.rn.f32 	%f880, %f895, %f922;
	st.global.f32 	[%rd25+128], %f880;
$L__BB0_125:
	add.s32 	%r236, %r69, 32;
	setp.ge.s32 	%p209, %r236, %r20;
	cvt.s64.s32 	%rd110, %r74;
	add.s64 	%rd111, %rd110, %rd21;
	shl.b64 	%rd112, %rd111, 2;
	add.s64 	%rd31, %rd2, %rd112;
	@%p209 bra 	$L__BB0_127;
	div.rn.f32 	%f881, %f894, %f922;
	st.global.f32 	[%rd31+4], %f881;
$L__BB0_127:
	add.s32 	%r237, %r69, 33;
	setp.ge.s32 	%p210, %r237, %r20;
	@%p210 bra 	$L__BB0_129;
	div.rn.f32 	%f882, %f893, %f922;
	st.global.f32 	[%rd31+8], %f882;
$L__BB0_129:
	add.s32 	%r238, %r69, 34;
	setp.ge.s32 	%p211, %r238, %r20;
	@%p211 bra 	$L__BB0_131;
	div.rn.f32 	%f883, %f892, %f922;
	st.global.f32 	[%rd31+12], %f883;
$L__BB0_131:
	add.s32 	%r75, %r74, %r77;
	setp.ge.s32 	%p212, %r75, %r20;
	@%p212 bra 	$L__BB0_133;
	div.rn.f32 	%f884, %f891, %f923;
	st.global.f32 	[%rd27+128], %f884;
$L__BB0_133:
	add.s32 	%r239, %r71, 32;
	setp.ge.s32 	%p213, %r239, %r20;
	cvt.s64.s32 	%rd113, %r75;
	add.s64 	%rd114, %rd113, %rd21;
	shl.b64 	%rd115, %rd114, 2;
	add.s64 	%rd32, %rd2, %rd115;
	@%p213 bra 	$L__BB0_135;
	div.rn.f32 	%f885, %f890, %f923;
	st.global.f32 	[%rd32+4], %f885;
$L__BB0_135:
	add.s32 	%r240, %r71, 33;
	setp.ge.s32 	%p214, %r240, %r20;
	@%p214 bra 	$L__BB0_137;
	div.rn.f32 	%f886, %f889, %f923;
	st.global.f32 	[%rd32+8], %f886;
$L__BB0_137:
	add.s32 	%r241, %r71, 34;
	setp.ge.s32 	%p215, %r241, %r20;
	@%p215 bra 	$L__BB0_139;
	div.rn.f32 	%f887, %f888, %f923;
	st.global.f32 	[%rd32+12], %f887;
$L__BB0_139:
	ret;

}


// ===== COMPILED SASS (sm_100) =====

	.target	sm_100

	.elftype	@"ET_EXEC"


//--------------------- .note.nv.tkinfo           --------------------------
	.section	.note.nv.tkinfo,"",@"SHT_NOTE"
	.sectionflags	@"SHF_NOTE_NV_TKINFO"
	.tkinfo
        /*0018*/ 	.word	0x00000002
        /*0030*/ 	.string	""
        /*0030*/ 	.string	"ptxas"
        /*0030*/ 	.string	"Cuda compilation tools, release 13.0, V13.0.88"
        /*0030*/ 	.string	"Build cuda_13.0.r13.0/compiler.36424714_0"
        /*0030*/ 	.string	"-arch sm_100 -m 64 "



//--------------------- .note.nv.cuinfo           --------------------------
	.section	.note.nv.cuinfo,"",@"SHT_NOTE"
	.sectionflags	@"SHF_NOTE_NV_CUINFO"
        /*0018*/ 	.short	0x0002
        /*001a*/ 	.short	0x0064
        /*001c*/ 	.short	0x0082
	.zero		2


//--------------------- .nv.info                  --------------------------
	.section	.nv.info,"",@"SHT_CUDA_INFO"
	.align	4


	//----- nvinfo : EIATTR_REGCOUNT
	.align		4
        /*0000*/ 	.byte	0x04, 0x2f
        /*0002*/ 	.short	(.L_1 - .L_0)
	.align		4
.L_0:
        /*0004*/ 	.word	index@(_Z19flashattn_kernel_v5ILi64ELi32ELi32ELi32ELi4ELi4EEvPKfS1_S1_Pffii)
        /*0008*/ 	.word	0x0000007f


	//----- nvinfo : EIATTR_FRAME_SIZE
	.align		4
.L_1:
        /*000c*/ 	.byte	0x04, 0x11
        /*000e*/ 	.short	(.L_3 - .L_2)
	.align		4
.L_2:
        /*0010*/ 	.word	index@($__internal_0_$__cuda_sm3x_div_rn_noftz_f32_slowpath)
        /*0014*/ 	.word	0x00000000


	//----- nvinfo : EIATTR_FRAME_SIZE
	.align		4
.L_3:
        /*0018*/ 	.byte	0x04, 0x11
        /*001a*/ 	.short	(.L_5 - .L_4)
	.align		4
.L_4:
        /*001c*/ 	.word	index@(_Z19flashattn_kernel_v5ILi64ELi32ELi32ELi32ELi4ELi4EEvPKfS1_S1_Pffii)
        /*0020*/ 	.word	0x00000000


	//----- nvinfo : EIATTR_MIN_STACK_SIZE
	.align		4
.L_5:
        /*0024*/ 	.byte	0x04, 0x12
        /*0026*/ 	.short	(.L_7 - .L_6)
	.align		4
.L_6:
        /*0028*/ 	.word	index@(_Z19flashattn_kernel_v5ILi64ELi32ELi32ELi32ELi4ELi4EEvPKfS1_S1_Pffii)
        /*002c*/ 	.word	0x00000000
.L_7:


//--------------------- .nv.compat                --------------------------
	.section	.nv.compat,"",@"SHT_CUDA_COMPAT_INFO"
	.align	4
        /*0000*/ 	.byte	0x02, 0x09, 0x00, 0x00, 0x02, 0x02, 0x01, 0x00, 0x02, 0x05, 0x05, 0x00, 0x03, 0x07, 0x01, 0x01
        /*0010*/ 	.byte	0x02, 0x03, 0x00, 0x00, 0x02, 0x06, 0x01, 0x00, 0x04, 0x0b, 0x08, 0x00, 0x01, 0x00, 0x00, 0x00
        /*0020*/ 	.byte	0x00, 0x00, 0x00, 0x00


//--------------------- .nv.info._Z19flashattn_kernel_v5ILi64ELi32ELi32ELi32ELi4ELi4EEvPKfS1_S1_Pffii --------------------------
	.section	.nv.info._Z19flashattn_kernel_v5ILi64ELi32ELi32ELi32ELi4ELi4EEvPKfS1_S1_Pffii,"",@"SHT_CUDA_INFO"
	.sectionflags	@""
	.align	4


	//----- nvinfo : EIATTR_CUDA_API_VERSION
	.align		4
        /*0000*/ 	.byte	0x04, 0x37
        /*0002*/ 	.short	(.L_9 - .L_8)
.L_8:
        /*0004*/ 	.word	0x00000082


	//----- nvinfo : EIATTR_KPARAM_INFO
	.align		4
.L_9:
        /*0008*/ 	.byte	0x04, 0x17
        /*000a*/ 	.short	(.L_11 - .L_10)
.L_10:
        /*000c*/ 	.word	0x00000000
        /*0010*/ 	.short	0x0006
        /*0012*/ 	.short	0x0028
        /*0014*/ 	.byte	0x00, 0xf0, 0x11, 0x00


	//----- nvinfo : EIATTR_KPARAM_INFO
	.align		4
.L_11:
        /*0018*/ 	.byte	0x04, 0x17
        /*001a*/ 	.short	(.L_13 - .L_12)
.L_12:
        /*001c*/ 	.word	0x00000000
        /*0020*/ 	.short	0x0005
        /*0022*/ 	.short	0x0024
        /*0024*/ 	.byte	0x00, 0xf0, 0x11, 0x00


	//----- nvinfo : EIATTR_KPARAM_INFO
	.align		4
.L_13:
        /*0028*/ 	.byte	0x04, 0x17
        /*002a*/ 	.short	(.L_15 - .L_14)
.L_14:
        /*002c*/ 	.word	0x00000000
        /*0030*/ 	.short	0x0004
        /*0032*/ 	.short	0x0020
        /*0034*/ 	.byte	0x00, 0xf0, 0x11, 0x00


	//----- nvinfo : EIATTR_KPARAM_INFO
	.align		4
.L_15:
        /*0038*/ 	.byte	0x04, 0x17
        /*003a*/ 	.short	(.L_17 - .L_16)
.L_16:
        /*003c*/ 	.word	0x00000000
        /*0040*/ 	.short	0x0003
        /*0042*/ 	.short	0x0018
        /*0044*/ 	.byte	0x00, 0xf5, 0x21, 0x00


	//----- nvinfo : EIATTR_KPARAM_INFO
	.align		4
.L_17:
        /*0048*/ 	.byte	0x04, 0x17
        /*004a*/ 	.short	(.L_19 - .L_18)
.L_18:
        /*004c*/ 	.word	0x00000000
        /*0050*/ 	.short	0x0002
        /*0052*/ 	.short	0x0010
        /*0054*/ 	.byte	0x00, 0xf5, 0x21, 0x00


	//----- nvinfo : EIATTR_KPARAM_INFO
	.align		4
.L_19:
        /*0058*/ 	.byte	0x04, 0x17
        /*005a*/ 	.short	(.L_21 - .L_20)
.L_20:
        /*005c*/ 	.word	0x00000000
        /*0060*/ 	.short	0x0001
        /*0062*/ 	.short	0x0008
        /*0064*/ 	.byte	0x00, 0xf5, 0x21, 0x00


	//----- nvinfo : EIATTR_KPARAM_INFO
	.align		4
.L_21:
        /*0068*/ 	.byte	0x04, 0x17
        /*006a*/ 	.short	(.L_23 - .L_22)
.L_22:
        /*006c*/ 	.word	0x00000000
        /*0070*/ 	.short	0x0000
        /*0072*/ 	.short	0x0000
        /*0074*/ 	.byte	0x00, 0xf5, 0x21, 0x00


	//----- nvinfo : EIATTR_SPARSE_MMA_MASK
	.align		4
.L_23:
        /*0078*/ 	.byte	0x03, 0x50
        /*007a*/ 	.short	0x0000


	//----- nvinfo : EIATTR_MAXREG_COUNT
	.align		4
        /*007c*/ 	.byte	0x03, 0x1b
        /*007e*/ 	.short	0x00ff


	//----- nvinfo : EIATTR_NUM_BARRIERS
	.align		4
        /*0080*/ 	.byte	0x02, 0x4c
        /*0082*/ 	.byte	0x01
	.zero		1


	//----- nvinfo : EIATTR_MERCURY_ISA_VERSION
	.align		4
        /*0084*/ 	.byte	0x03, 0x5f
        /*0086*/ 	.short	0x0101


	//----- nvinfo : EIATTR_UNUSED_LOAD_BYTE_OFFSET
	.align		4
        /*0088*/ 	.byte	0x04, 0x44
        /*008a*/ 	.short	(.L_25 - .L_24)


	//   ....[0]....
.L_24:
        /*008c*/ 	.word	0x00002180
        /*0090*/ 	.word	0x0000fff0


	//   ....[1]....
        /*0094*/ 	.word	0x00002190
        /*0098*/ 	.word	0x0000ff0f


	//   ....[2]....
        /*009c*/ 	.word	0x00002350
        /*00a0*/ 	.word	0x0000f0ff


	//   ....[3]....
        /*00a4*/ 	.word	0x00003650
        /*00a8*/ 	.word	0x00000fff


	//----- nvinfo : EIATTR_VRC_CTA_INIT_COUNT
	.align		4
.L_25:
        /*00ac*/ 	.byte	0x02, 0x4a
	.zero		1
	.zero		1


	//----- nvinfo : EIATTR_EXIT_INSTR_OFFSETS
	.align		4
        /*00b0*/ 	.byte	0x04, 0x1c
        /*00b2*/ 	.short	(.L_27 - .L_26)


	//   ....[0]....
.L_26:
        /*00b4*/ 	.word	0x00007bc0


	//   ....[1]....
        /*00b8*/ 	.word	0x00007cd0


	//----- nvinfo : EIATTR_CRS_STACK_SIZE
	.align		4
.L_27:
        /*00bc*/ 	.byte	0x04, 0x1e
        /*00be*/ 	.short	(.L_29 - .L_28)
.L_28:
        /*00c0*/ 	.word	0x00000000


	//----- nvinfo : EIATTR_CBANK_PARAM_SIZE
	.align		4
.L_29:
        /*00c4*/ 	.byte	0x03, 0x19
        /*00c6*/ 	.short	0x002c


	//----- nvinfo : EIATTR_PARAM_CBANK
	.align		4
        /*00c8*/ 	.byte	0x04, 0x0a
        /*00ca*/ 	.short	(.L_31 - .L_30)
	.align		4
.L_30:
        /*00cc*/ 	.word	index@(.nv.constant0._Z19flashattn_kernel_v5ILi64ELi32ELi32ELi32ELi4ELi4EEvPKfS1_S1_Pffii)
        /*00d0*/ 	.short	0x0380
        /*00d2*/ 	.short	0x002c


	//----- nvinfo : EIATTR_SW_WAR
	.align		4
.L_31:
        /*00d4*/ 	.byte	0x04, 0x36
        /*00d6*/ 	.short	(.L_33 - .L_32)
.L_32:
        /*00d8*/ 	.word	0x00000008
.L_33:


//--------------------- .nv.callgraph             --------------------------
	.section	.nv.callgraph,"",@"SHT_CUDA_CALLGRAPH"
	.align	4
	.sectionentsize	8
	.align		4
        /*0000*/ 	.word	0x00000000
	.align		4
        /*0004*/ 	.word	0xffffffff
	.align		4
        /*0008*/ 	.word	0x00000000
	.align		4
        /*000c*/ 	.word	0xfffffffe
	.align		4
        /*0010*/ 	.word	0x00000000
	.align		4
        /*0014*/ 	.word	0xfffffffd
	.align		4
        /*0018*/ 	.word	0x00000000
	.align		4
        /*001c*/ 	.word	0xfffffffc


//--------------------- .text._Z19flashattn_kernel_v5ILi64ELi32ELi32ELi32ELi4ELi4EEvPKfS1_S1_Pffii --------------------------
	.section	.text._Z19flashattn_kernel_v5ILi64ELi32ELi32ELi32ELi4ELi4EEvPKfS1_S1_Pffii,"ax",@progbits
	.align	128
        .global         _Z19flashattn_kernel_v5ILi64ELi32ELi32ELi32ELi4ELi4EEvPKfS1_S1_Pffii
        .type           _Z19flashattn_kernel_v5ILi64ELi32ELi32ELi32ELi4ELi4EEvPKfS1_S1_Pffii,@function
        .size           _Z19flashattn_kernel_v5ILi64ELi32ELi32ELi32ELi4ELi4EEvPKfS1_S1_Pffii,(.L_x_144 - _Z19flashattn_kernel_v5ILi64ELi32ELi32ELi32ELi4ELi4EEvPKfS1_S1_Pffii)
        .other          _Z19flashattn_kernel_v5ILi64ELi32ELi32ELi32ELi4ELi4EEvPKfS1_S1_Pffii,@"STO_CUDA_ENTRY STV_DEFAULT"
_Z19flashattn_kernel_v5ILi64ELi32ELi32ELi32ELi4ELi4EEvPKfS1_S1_Pffii:
.text._Z19flashattn_kernel_v5ILi64ELi32ELi32ELi32ELi4ELi4EEvPKfS1_S1_Pffii:
[----:B------:R-:W-:Y:S01]  /*0000*/  LDC R1, c[0x0][0x37c] ;  /* 0x0000df00ff017b82 */ /* 0x000fe20000000800 */
[----:B------:R-:W0:Y:S01]  /*0010*/  LDCU UR9, c[0x0][0x3a8] ;  /* 0x00007500ff0977ac */ /* 0x000e220008000800 */
[----:B------:R-:W1:Y:S06]  /*0020*/  S2R R24, SR_TID.X ;  /* 0x0000000000187919 */ /* 0x000e6c0000002100 */
[----:B------:R-:W2:Y:S01]  /*0030*/  S2UR UR4, SR_CTAID.X ;  /* 0x00000000000479c3 */ /* 0x000ea20000002500 */
[----:B------:R-:W2:Y:S01]  /*0040*/  LDCU UR8, c[0x0][0x3a4] ;  /* 0x00007480ff0877ac */ /* 0x000ea20008000800 */
[----:B------:R-:W3:Y:S06]  /*0050*/  LDCU.64 UR14, c[0x0][0x358] ;  /* 0x00006b00ff0e77ac */ /* 0x000eec0008000a00 */
[----:B------:R-:W4:Y:S01]  /*0060*/  S2UR UR7, SR_CTAID.Y ;  /* 0x00000000000779c3 */ /* 0x000f220000002600 */
[----:B0-----:R-:W-:-:S04]  /*0070*/  MOV R0, UR9 ;  /* 0x0000000900007c02 */ /* 0x001fc80008000f00 */
[----:B------:R-:W-:-:S04]  /*0080*/  IABS R5, R0 ;  /* 0x0000000000057213 */ /* 0x000fc80000000000 */
[----:B------:R-:W0:Y:S01]  /*0090*/  I2F.RP R0, R5 ;  /* 0x0000000500007306 */ /* 0x000e220000209400 */
[----:B--2---:R-:W-:-:S04]  /*00a0*/  UIMAD UR4, UR4, UR8, URZ ;  /* 0x00000008040472a4 */ /* 0x004fc8000f8e02ff */
[----:B------:R-:W-:Y:S01]  /*00b0*/  UIMAD UR5, UR4, UR9, URZ ;  /* 0x00000009040572a4 */ /* 0x000fe2000f8e02ff */
[----:B-1----:R-:W-:Y:S01]  /*00c0*/  ISETP.GE.AND P2, PT, R24, RZ, PT ;  /* 0x000000ff1800720c */ /* 0x002fe20003f46270 */
[----:B----4-:R-:W-:-:S04]  /*00d0*/  USHF.L.U32 UR6, UR7, 0x5, URZ ;  /* 0x0000000507067899 */ /* 0x010fc800080006ff */
[----:B------:R-:W-:Y:S01]  /*00e0*/  UIMAD UR6, UR6, UR9, UR5 ;  /* 0x00000009060672a4 */ /* 0x000fe2000f8e0205 */
[----:B0-----:R-:W0:Y:S02]  /*00f0*/  MUFU.RCP R0, R0 ;  /* 0x0000000000007308 */ /* 0x001e240000001000 */
[----:B0-----:R-:W-:-:S06]  /*0100*/  VIADD R2, R0, 0xffffffe ;  /* 0x0ffffffe00027836 */ /* 0x001fcc0000000000 */
[----:B------:R0:W1:Y:S02]  /*0110*/  F2I.FTZ.U32.TRUNC.NTZ R3, R2 ;  /* 0x0000000200037305 */ /* 0x000064000021f000 */
[----:B0-----:R-:W-:Y:S01]  /*0120*/  IMAD.MOV.U32 R2, RZ, RZ, RZ ;  /* 0x000000ffff027224 */ /* 0x001fe200078e00ff */
[----:B-1----:R-:W-:-:S05]  /*0130*/  IADD3 R4, PT, PT, RZ, -R3, RZ ;  /* 0x80000003ff047210 */ /* 0x002fca0007ffe0ff */
[----:B------:R-:W-:Y:S01]  /*0140*/  IMAD R7, R4, R5, RZ ;  /* 0x0000000504077224 */ /* 0x000fe200078e02ff */
[----:B------:R-:W-:-:S03]  /*0150*/  IABS R4, R24 ;  /* 0x0000001800047213 */ /* 0x000fc60000000000 */
[----:B------:R-:W-:-:S06]  /*0160*/  IMAD.HI.U32 R3, R3, R7, R2 ;  /* 0x0000000703037227 */ /* 0x000fcc00078e0002 */
[----:B------:R-:W-:-:S05]  /*0170*/  IMAD.HI.U32 R3, R3, R4, RZ ;  /* 0x0000000403037227 */ /* 0x000fca00078e00ff */
[----:B------:R-:W-:-:S05]  /*0180*/  IADD3 R3, PT, PT, -R3, RZ, RZ ;  /* 0x000000ff03037210 */ /* 0x000fca0007ffe1ff */
[C---:B------:R-:W-:Y:S02]  /*0190*/  IMAD R0, R5.reuse, R3, R4 ;  /* 0x0000000305007224 */ /* 0x040fe400078e0204 */
[----:B------:R-:W0:Y:S03]  /*01a0*/  LDC.64 R2, c[0x0][0x380] ;  /* 0x0000e000ff027b82 */ /* 0x000e260000000a00 */
[----:B------:R-:W-:-:S13]  /*01b0*/  ISETP.GT.U32.AND P0, PT, R5, R0, PT ;  /* 0x000000000500720c */ /* 0x000fda0003f04070 */
[----:B------:R-:W-:Y:S01]  /*01c0*/  @!P0 IMAD.IADD R0, R0, 0x1, -R5 ;  /* 0x0000000100008824 */ /* 0x000fe200078e0a05 */
[----:B------:R-:W-:-:S04]  /*01d0*/  ISETP.NE.AND P0, PT, RZ, UR9, PT ;  /* 0x00000009ff007c0c */ /* 0x000fc8000bf05270 */
[----:B------:R-:W-:-:S13]  /*01e0*/  ISETP.GT.U32.AND P1, PT, R5, R0, PT ;  /* 0x000000000500720c */ /* 0x000fda0003f24070 */
[----:B------:R-:W-:-:S05]  /*01f0*/  @!P1 IADD3 R0, PT, PT, R0, -R5, RZ ;  /* 0x8000000500009210 */ /* 0x000fca0007ffe0ff */
[----:B------:R-:W-:Y:S01]  /*0200*/  @!P2 IMAD.MOV R0, RZ, RZ, -R0 ;  /* 0x000000ffff00a224 */ /* 0x000fe200078e0a00 */
[----:B------:R-:W-:-:S04]  /*0210*/  @!P0 LOP3.LUT R0, RZ, UR9, RZ, 0x33, !PT ;  /* 0x00000009ff008c12 */ /* 0x000fc8000f8e33ff */
[----:B------:R-:W-:-:S05]  /*0220*/  IADD3 R5, PT, PT, R0, UR6, RZ ;  /* 0x0000000600057c10 */ /* 0x000fca000fffe0ff */
[----:B0-----:R-:W-:-:S05]  /*0230*/  IMAD.WIDE R2, R5, 0x4, R2 ;  /* 0x0000000405027825 */ /* 0x001fca00078e0202 */
[----:B---3--:R-:W2:Y:S04]  /*0240*/  LDG.E.CONSTANT R5, desc[UR14][R2.64] ;  /* 0x0000000e02057981 */ /* 0x008ea8000c1e9900 */
[----:B------:R-:W3:Y:S04]  /*0250*/  LDG.E.CONSTANT R7, desc[UR14][R2.64+0x100] ;  /* 0x0001000e02077981 */ /* 0x000ee8000c1e9900 */
[----:B------:R-:W4:Y:S04]  /*0260*/  LDG.E.CONSTANT R9, desc[UR14][R2.64+0x200] ;  /* 0x0002000e02097981 */ /* 0x000f28000c1e9900 */
[----:B------:R-:W5:Y:S04]  /*0270*/  LDG.E.CONSTANT R11, desc[UR14][R2.64+0x300] ;  /* 0x0003000e020b7981 */ /* 0x000f68000c1e9900 */
        /* <DEDUP_REMOVED lines=27> */
[----:B------:R0:W5:Y:S01]  /*0430*/  LDG.E.CONSTANT R71, desc[UR14][R2.64+0x1f00] ;  /* 0x001f000e02477981 */ /* 0x000162000c1e9900 */
[----:B------:R-:W-:Y:S01]  /*0440*/  MOV R13, 0x400 ;  /* 0x00000400000d7802 */ /* 0x000fe20000000f00 */
[----:B------:R-:W-:Y:S01]  /*0450*/  UISETP.GE.AND UP0, UPT, UR8, 0x1, UPT ;  /* 0x000000010800788c */ /* 0x000fe2000bf06270 */
[----:B------:R-:W-:Y:S01]  /*0460*/  HFMA2 R86, -RZ, RZ, 0, 0 ;  /* 0x00000000ff567431 */ /* 0x000fe200000001ff */
[----:B------:R-:W1:Y:S01]  /*0470*/  S2R R16, SR_CgaCtaId ;  /* 0x0000000000107919 */ /* 0x000e620000008800 */
[----:B------:R-:W-:Y:S01]  /*0480*/  HFMA2 R14, -RZ, RZ, 0, 0 ;  /* 0x00000000ff0e7431 */ /* 0x000fe200000001ff */
[----:B------:R-:W-:Y:S01]  /*0490*/  CS2R R82, SRZ ;  /* 0x0000000000527805 */ /* 0x000fe2000001ff00 */
[----:B------:R-:W-:Y:S01]  /*04a0*/  IMAD.MOV.U32 R84, RZ, RZ, RZ ;  /* 0x000000ffff547224 */ /* 0x000fe200078e00ff */
[----:B------:R-:W-:-:S02]  /*04b0*/  CS2R R80, SRZ ;  /* 0x0000000000507805 */ /* 0x000fc4000001ff00 */
[----:B------:R-:W-:Y:S02]  /*04c0*/  CS2R R78, SRZ ;  /* 0x00000000004e7805 */ /* 0x000fe4000001ff00 */
[----:B------:R-:W-:Y:S02]  /*04d0*/  CS2R R76, SRZ ;  /* 0x00000000004c7805 */ /* 0x000fe4000001ff00 */
[----:B------:R-:W-:Y:S02]  /*04e0*/  CS2R R74, SRZ ;  /* 0x00000000004a7805 */ /* 0x000fe4000001ff00 */
[----:B------:R-:W-:Y:S02]  /*04f0*/  CS2R R72, SRZ ;  /* 0x0000000000487805 */ /* 0x000fe4000001ff00 */
[----:B------:R-:W-:Y:S01]  /*0500*/  MOV R10, RZ ;  /* 0x000000ff000a7202 */ /* 0x000fe20000000f00 */
[----:B------:R-:W-:Y:S01]  /*0510*/  IMAD.MOV.U32 R12, RZ, RZ, RZ ;  /* 0x000000ffff0c7224 */ /* 0x000fe200078e00ff */
[----:B0-----:R-:W-:Y:S01]  /*0520*/  MOV R2, RZ ;  /* 0x000000ff00027202 */ /* 0x001fe20000000f00 */
[----:B------:R-:W-:Y:S01]  /*0530*/  IMAD.MOV.U32 R3, RZ, RZ, RZ ;  /* 0x000000ffff037224 */ /* 0x000fe200078e00ff */
[----:B------:R-:W-:-:S02]  /*0540*/  LOP3.LUT R87, R24, 0x7, RZ, 0xc0, !PT ;  /* 0x0000000718577812 */ /* 0x000fc400078ec0ff */
[----:B-1----:R-:W-:-:S05]  /*0550*/  LEA R15, R16, R13, 0x18 ;  /* 0x0000000d100f7211 */ /* 0x002fca00078ec0ff */
[----:B------:R-:W-:-:S05]  /*0560*/  IMAD R0, R0, 0x4, R15 ;  /* 0x0000000400007824 */ /* 0x000fca00078e020f */
[----:B--2---:R0:W-:Y:S04]  /*0570*/  STS [R0], R5 ;  /* 0x0000000500007388 */ /* 0x0041e80000000800 */
[----:B---3--:R1:W-:Y:S04]  /*0580*/  STS [R0+0x100], R7 ;  /* 0x0001000700007388 */ /* 0x0083e80000000800 */
[----:B----4-:R2:W-:Y:S01]  /*0590*/  STS [R0+0x200], R9 ;  /* 0x0002000900007388 */ /* 0x0105e20000000800 */
[----:B0-----:R-:W-:-:S03]  /*05a0*/  CS2R R4, SRZ ;  /* 0x0000000000047805 */ /* 0x001fc6000001ff00 */
[----:B-----5:R0:W-:Y:S01]  /*05b0*/  STS [R0+0x300], R11 ;  /* 0x0003000b00007388 */ /* 0x0201e20000000800 */
[----:B-1----:R-:W-:-:S03]  /*05c0*/  CS2R R6, SRZ ;  /* 0x0000000000067805 */ /* 0x002fc6000001ff00 */
[----:B------:R-:W-:Y:S01]  /*05d0*/  STS [R0+0x400], R17 ;  /* 0x0004001100007388 */ /* 0x000fe20000000800 */
[----:B--2---:R-:W-:-:S03]  /*05e0*/  CS2R R8, SRZ ;  /* 0x0000000000087805 */ /* 0x004fc6000001ff00 */
[----:B------:R1:W-:Y:S01]  /*05f0*/  STS [R0+0x500], R19 ;  /* 0x0005001300007388 */ /* 0x0003e20000000800 */
[----:B0-----:R-:W-:-:S03]  /*0600*/  SHF.R.U32.HI R11, RZ, 0x3, R24 ;  /* 0x00000003ff0b7819 */ /* 0x001fc60000011618 */
[----:B------:R0:W-:Y:S04]  /*0610*/  STS [R0+0x600], R21 ;  /* 0x0006001500007388 */ /* 0x0001e80000000800 */
[----:B------:R2:W-:Y:S01]  /*0620*/  STS [R0+0x700], R23 ;  /* 0x0007001700007388 */ /* 0x0005e20000000800 */
[----:B-1----:R-:W-:-:S03]  /*0630*/  CS2R R18, SRZ ;  /* 0x0000000000127805 */ /* 0x002fc6000001ff00 */
[----:B------:R-:W-:Y:S01]  /*0640*/  STS [R0+0x800], R25 ;  /* 0x0008001900007388 */ /* 0x000fe20000000800 */
[----:B0-----:R-:W-:-:S03]  /*0650*/  CS2R R20, SRZ ;  /* 0x0000000000147805 */ /* 0x001fc6000001ff00 */
[----:B------:R-:W-:Y:S01]  /*0660*/  STS [R0+0x900], R27 ;  /* 0x0009001b00007388 */ /* 0x000fe20000000800 */
[----:B--2---:R-:W-:-:S03]  /*0670*/  CS2R R22, SRZ ;  /* 0x0000000000167805 */ /* 0x004fc6000001ff00 */
[----:B------:R-:W-:Y:S04]  /*0680*/  STS [R0+0xa00], R29 ;  /* 0x000a001d00007388 */ /* 0x000fe80000000800 */
        /* <DEDUP_REMOVED lines=19> */
[----:B------:R0:W-:Y:S04]  /*07c0*/  STS [R0+0x1e00], R69 ;  /* 0x001e004500007388 */ /* 0x0001e80000000800 */
[----:B------:R1:W-:Y:S01]  /*07d0*/  STS [R0+0x1f00], R71 ;  /* 0x001f004700007388 */ /* 0x0003e20000000800 */
[----:B0-----:R-:W-:-:S02]  /*07e0*/  CS2R R68, SRZ ;  /* 0x0000000000447805 */ /* 0x001fc4000001ff00 */
[----:B-1----:R-:W-:Y:S01]  /*07f0*/  CS2R R70, SRZ ;  /* 0x0000000000467805 */ /* 0x002fe2000001ff00 */
[----:B------:R-:W-:Y:S01]  /*0800*/  IMAD.MOV.U32 R0, RZ, RZ, RZ ;  /* 0x000000ffff007224 */ /* 0x000fe200078e00ff */
[----:B------:R-:W-:Y:S06]  /*0810*/  BAR.SYNC.DEFER_BLOCKING 0x0 ;  /* 0x0000000000007b1d */ /* 0x000fec0000010000 */
[----:B------:R-:W-:Y:S05]  /*0820*/  BRA.U !UP0, `(.L_x_0) ;  /* 0x0000004508a87547 */ /* 0x000fea000b800000 */
[----:B------:R-:W-:Y:S01]  /*0830*/  IADD3 R13, PT, PT, R13, 0x2000, RZ ;  /* 0x000020000d0d7810 */ /* 0x000fe20007ffe0ff */
[----:B------:R-:W-:Y:S01]  /*0840*/  IMAD R17, R11, 0x400, R15 ;  /* 0x000004000b117824 */ /* 0x000fe200078e020f */
[----:B------:R-:W-:Y:S01]  /*0850*/  LOP3.LUT R15, R24, 0x1f, RZ, 0xc0, !PT ;  /* 0x0000001f180f7812 */ /* 0x000fe200078ec0ff */
[----:B------:R-:W-:Y:S01]  /*0860*/  IMAD.MOV.U32 R86, RZ, RZ, RZ ;  /* 0x000000ffff567224 */ /* 0x000fe200078e00ff */
[----:B------:R-:W-:Y:S01]  /*0870*/  LEA R16, R16, R13, 0x18 ;  /* 0x0000000d10107211 */ /* 0x000fe200078ec0ff */
[----:B------:R-:W-:Y:S01]  /*0880*/  VIADD R13, R17, 0x304 ;  /* 0x00000304110d7836 */ /* 0x000fe20000000000 */
[----:B------:R-:W-:Y:S01]  /*0890*/  SHF.R.U32.HI R85, RZ, 0x5, R24 ;  /* 0x00000005ff557819 */ /* 0x000fe20000011618 */
[----:B------:R-:W-:Y:S01]  /*08a0*/  IMAD.MOV.U32 R91, RZ, RZ, -0x800000 ;  /* 0xff800000ff5b7424 */ /* 0x000fe200078e00ff */
[----:B------:R-:W-:Y:S01]  /*08b0*/  SHF.L.U32 R11, R11, 0x2, RZ ;  /* 0x000000020b0b7819 */ /* 0x000fe200000006ff */
[--C-:B------:R-:W-:Y:S01]  /*08c0*/  IMAD R24, R15, 0x4, R16.reuse ;  /* 0x000000040f187824 */ /* 0x100fe200078e0210 */
[----:B------:R-:W-:Y:S01]  /*08d0*/  MOV R90, 0xff800000 ;  /* 0xff800000005a7802 */ /* 0x000fe20000000f00 */
[----:B------:R-:W-:Y:S01]  /*08e0*/  IMAD R16, R87, 0x210, R16 ;  /* 0x0000021057107824 */ /* 0x000fe200078e0210 */
[----:B------:R-:W-:Y:S01]  /*08f0*/  MOV R88, 0xff800000 ;  /* 0xff80000000587802 */ /* 0x000fe20000000f00 */
[----:B------:R-:W-:Y:S01]  /*0900*/  IMAD R17, R85, 0x84, R24 ;  /* 0x0000008455117824 */ /* 0x000fe200078e0218 */
[----:B------:R-:W-:Y:S01]  /*0910*/  MOV R89, 0xff800000 ;  /* 0xff80000000597802 */ /* 0x000fe20000000f00 */
[----:B------:R-:W-:Y:S01]  /*0920*/  UMOV UR4, URZ ;  /* 0x000000ff00047c82 */ /* 0x000fe20008000000 */
[----:B------:R-:W-:-:S07]  /*0930*/  IADD3 R15, PT, PT, R15, UR5, RZ ;  /* 0x000000050f0f7c10 */ /* 0x000fce000fffe0ff */
.L_x_5:
[----:B------:R-:W0:Y:S01]  /*0940*/  LDC R25, c[0x0][0x3a8] ;  /* 0x0000ea00ff197b82 */ /* 0x000e220000000800 */
[----:B------:R-:W-:Y:S01]  /*0950*/  USHF.L.U32 UR6, UR4, 0x5, URZ ;  /* 0x0000000504067899 */ /* 0x000fe200080006ff */
[----:B------:R-:W-:Y:S02]  /*0960*/  HFMA2 R95, -RZ, RZ, 0, 0 ;  /* 0x00000000ff5f7431 */ /* 0x000fe400000001ff */
[----:B------:R-:W-:Y:S01]  /*0970*/  IMAD.MOV.U32 R92, RZ, RZ, RZ ;  /* 0x000000ffff5c7224 */ /* 0x000fe200078e00ff */
[----:B------:R-:W-:Y:S02]  /*0980*/  CS2R R62, SRZ ;  /* 0x00000000003e7805 */ /* 0x000fe4000001ff00 */
[----:B------:R-:W-:Y:S02]  /*0990*/  CS2R R60, SRZ ;  /* 0x00000000003c7805 */ /* 0x000fe4000001ff00 */
[----:B------:R-:W-:Y:S02]  /*09a0*/  CS2R R58, SRZ ;  /* 0x00000000003a7805 */ /* 0x000fe4000001ff00 */
[----:B------:R-:W-:-:S02]  /*09b0*/  LOP3.LUT R124, R85, UR6, RZ, 0xfc, !PT ;  /* 0x00000006557c7c12 */ /* 0x000fc4000f8efcff */
[----:B------:R-:W-:Y:S02]  /*09c0*/  CS2R R56, SRZ ;  /* 0x0000000000387805 */ /* 0x000fe4000001ff00 */
[----:B------:R-:W-:Y:S02]  /*09d0*/  CS2R R64, SRZ ;  /* 0x0000000000407805 */ /* 0x000fe4000001ff00 */
[----:B------:R-:W-:Y:S01]  /*09e0*/  CS2R R66, SRZ ;  /* 0x0000000000427805 */ /* 0x000fe2000001ff00 */
[----:B------:R-:W-:Y:S01]  /*09f0*/  IMAD.MOV.U32 R99, RZ, RZ, RZ ;  /* 0x000000ffff637224 */ /* 0x000fe200078e00ff */
[----:B------:R-:W-:Y:S01]  /*0a00*/  MOV R97, RZ ;  /* 0x000000ff00617202 */ /* 0x000fe20000000f00 */
[----:B------:R-:W-:Y:S01]  /*0a10*/  IMAD.MOV.U32 R101, RZ, RZ, RZ ;  /* 0x000000ffff657224 */ /* 0x000fe200078e00ff */
[----:B------:R-:W-:Y:S01]  /*0a20*/  UPLOP3.LUT UP0, UPT, UPT, UPT, UPT, 0x80, 0x8 ;  /* 0x000000000008789c */ /* 0x000fe20003f0f070 */
[----:B------:R-:W-:Y:S01]  /*0a30*/  UMOV UR6, UR4 ;  /* 0x0000000400067c82 */ /* 0x000fe20008000000 */
[----:B0-----:R-:W-:-:S04]  /*0a40*/  IMAD R124, R124, R25, RZ ;  /* 0x000000197c7c7224 */ /* 0x001fc800078e02ff */
[C-C-:B------:R-:W-:Y:S01]  /*0a50*/  IMAD R116, R25.reuse, 0x8, R124.reuse ;  /* 0x0000000819747824 */ /* 0x140fe200078e027c */
[CC--:B------:R-:W-:Y:S01]  /*0a60*/  LEA R108, R25.reuse, R124.reuse, 0x4 ;  /* 0x0000007c196c7211 */ /* 0x0c0fe200078e20ff */
[C---:B------:R-:W-:Y:S01]  /*0a70*/  IMAD R122, R25.reuse, 0x2, R124 ;  /* 0x00000002197a7824 */ /* 0x040fe200078e027c */
[C---:B------:R-:W-:Y:S01]  /*0a80*/  LEA R120, R25.reuse, R124, 0x2 ;  /* 0x0000007c19787211 */ /* 0x040fe200078e10ff */
[C-C-:B------:R-:W-:Y:S01]  /*0a90*/  IMAD R112, R25.reuse, 0x4, R116.reuse ;  /* 0x0000000419707824 */ /* 0x140fe200078e0274 */
[CC--:B------:R-:W-:Y:S01]  /*0aa0*/  LEA R100, R25.reuse, R108.reuse, 0x3 ;  /* 0x0000006c19647211 */ /* 0x0c0fe200078e18ff */
[C---:B------:R-:W-:Y:S01]  /*0ab0*/  IMAD R114, R25.reuse, 0x2, R116 ;  /* 0x0000000219727824 */ /* 0x040fe200078e0274 */
[C---:B------:R-:W-:Y:S01]  /*0ac0*/  LEA R104, R25.reuse, R108, 0x2 ;  /* 0x0000006c19687211 */ /* 0x040fe200078e10ff */
[C---:B------:R-:W-:Y:S01]  /*0ad0*/  IMAD R106, R25.reuse, 0x2, R108 ;  /* 0x00000002196a7824 */ /* 0x040fe200078e026c */
[C---:B------:R-:W-:Y:S01]  /*0ae0*/  LEA R96, R25.reuse, R100, 0x2 ;  /* 0x0000006419607211 */ /* 0x040fe200078e10ff */
[C---:B------:R-:W-:Y:S01]  /*0af0*/  IMAD R110, R25.reuse, 0x2, R112 ;  /* 0x00000002196e7824 */ /* 0x040fe200078e0270 */
[C---:B------:R-:W-:Y:S01]  /*0b00*/  LEA R118, R25.reuse, R120, 0x1 ;  /* 0x0000007819767211 */ /* 0x040fe200078e08ff */
[C---:B------:R-:W-:Y:S01]  /*0b10*/  IMAD R98, R25.reuse, 0x2, R100 ;  /* 0x0000000219627824 */ /* 0x040fe200078e0264 */
[----:B------:R-:W-:-:S02]  /*0b20*/  LEA R102, R25, R104, 0x1 ;  /* 0x0000006819667211 */ /* 0x000fc400078e08ff */
[----:B------:R-:W-:-:S07]  /*0b30*/  LEA R94, R25, R96, 0x1 ;  /* 0x00000060195e7211 */ /* 0x000fce00078e08ff */
.L_x_2:
[----:B------:R-:W0:Y:S01]  /*0b40*/  LDC.64 R24, c[0x0][0x388] ;  /* 0x0000e200ff187b82 */ /* 0x000e220000000a00 */
[----:B------:R-:W-:-:S04]  /*0b50*/  IMAD.IADD R93, R15, 0x1, R92 ;  /* 0x000000010f5d7824 */ /* 0x000fc800078e025c */
[--C-:B------:R-:W-:Y:S01]  /*0b60*/  IMAD.IADD R53, R122, 0x1, R93.reuse ;  /* 0x000000017a357824 */ /* 0x100fe200078e025d */
[-C--:B------:R-:W-:Y:S01]  /*0b70*/  IADD3 R55, PT, PT, R124, R93.reuse, RZ ;  /* 0x0000005d7c377210 */ /* 0x080fe20007ffe0ff */
        /* <DEDUP_REMOVED lines=10> */
[----:B------:R-:W-:Y:S01]  /*0c20*/  IMAD.IADD R29, R98, 0x1, R93 ;  /* 0x00000001621d7824 */ /* 0x000fe200078e025d */
[----:B------:R-:W-:-:S02]  /*0c30*/  IADD3 R31, PT, PT, R100, R93, RZ ;  /* 0x0000005d641f7210 */ /* 0x000fc40007ffe0ff */
[----:B------:R-:W-:Y:S01]  /*0c40*/  IADD3 R27, PT, PT, R96, R93, RZ ;  /* 0x0000005d601b7210 */ /* 0x000fe20007ffe0ff */
[----:B------:R-:W-:Y:S02]  /*0c50*/  IMAD.IADD R93, R94, 0x1, R93 ;  /* 0x000000015e5d7824 */ /* 0x000fe400078e025d */
[----:B0-----:R-:W-:-:S04]  /*0c60*/  IMAD.WIDE R54, R55, 0x4, R24 ;  /* 0x0000000437367825 */ /* 0x001fc800078e0218 */
[--C-:B------:R-:W-:Y:S02]  /*0c70*/  IMAD.WIDE R52, R53, 0x4, R24.reuse ;  /* 0x0000000435347825 */ /* 0x100fe400078e0218 */
[----:B------:R-:W2:Y:S02]  /*0c80*/  LDG.E.CONSTANT R54, desc[UR14][R54.64] ;  /* 0x0000000e36367981 */ /* 0x000ea4000c1e9900 */
[--C-:B------:R-:W-:Y:S02]  /*0c90*/  IMAD.WIDE R50, R51, 0x4, R24.reuse ;  /* 0x0000000433327825 */ /* 0x100fe400078e0218 */
[----:B------:R-:W3:Y:S02]  /*0ca0*/  LDG.E.CONSTANT R52, desc[UR14][R52.64] ;  /* 0x0000000e34347981 */ /* 0x000ee4000c1e9900 */
[--C-:B------:R-:W-:Y:S02]  /*0cb0*/  IMAD.WIDE R48, R49, 0x4, R24.reuse ;  /* 0x0000000431307825 */ /* 0x100fe400078e0218 */
[----:B------:R-:W4:Y:S02]  /*0cc0*/  LDG.E.CONSTANT R50, desc[UR14][R50.64] ;  /* 0x0000000e32327981 */ /* 0x000f24000c1e9900 */
[----:B------:R-:W-:-:S02]  /*0cd0*/  IMAD.WIDE R46, R47, 0x4, R24 ;  /* 0x000000042f2e7825 */ /* 0x000fc400078e0218 */
[----:B------:R-:W5:Y:S02]  /*0ce0*/  LDG.E.CONSTANT R48, desc[UR14][R48.64] ;  /* 0x0000000e30307981 */ /* 0x000f64000c1e9900 */
[--C-:B------:R-:W-:Y:S02]  /*0cf0*/  IMAD.WIDE R44, R45, 0x4, R24.reuse ;  /* 0x000000042d2c7825 */ /* 0x100fe400078e0218 */
[----:B------:R-:W5:Y:S02]  /*0d00*/  LDG.E.CONSTANT R46, desc[UR14][R46.64] ;  /* 0x0000000e2e2e7981 */ /* 0x000f64000c1e9900 */
[--C-:B------:R-:W-:Y:S02]  /*0d10*/  IMAD.WIDE R42, R43, 0x4, R24.reuse ;  /* 0x000000042b2a7825 */ /* 0x100fe400078e0218 */
[----:B------:R-:W5:Y:S02]  /*0d20*/  LDG.E.CONSTANT R44, desc[UR14][R44.64] ;  /* 0x0000000e2c2c7981 */ /* 0x000f64000c1e9900 */
        /* <DEDUP_REMOVED lines=16> */
[----:B------:R-:W-:Y:S02]  /*0e30*/  IMAD.WIDE R24, R93, 0x4, R24 ;  /* 0x000000045d187825 */ /* 0x000fe400078e0218 */
[----:B------:R-:W5:Y:S04]  /*0e40*/  LDG.E.CONSTANT R26, desc[UR14][R26.64] ;  /* 0x0000000e1a1a7981 */ /* 0x000f68000c1e9900 */
[----:B------:R0:W5:Y:S01]  /*0e50*/  LDG.E.CONSTANT R25, desc[UR14][R24.64] ;  /* 0x0000000e18197981 */ /* 0x000162000c1e9900 */
[----:B------:R-:W-:Y:S01]  /*0e60*/  UPLOP3.LUT UP1, UPT, UPT, UPT, UP0, 0x80, 0x8 ;  /* 0x000000000008789c */ /* 0x000fe20003f2f000 */
[----:B------:R-:W-:Y:S01]  /*0e70*/  UMOV UR8, 0x18c ;  /* 0x0000018c00087882 */ /* 0x000fe20000000000 */
[----:B0-----:R-:W-:Y:S01]  /*0e80*/  LEA R24, R92, R13, 0x2 ;  /* 0x0000000d5c187211 */ /* 0x001fe200078e10ff */
[----:B--2---:R0:W-:Y:S04]  /*0e90*/  STS [R17], R54 ;  /* 0x0000003611007388 */ /* 0x0041e80000000800 */
[----:B---3--:R0:W-:Y:S04]  /*0ea0*/  STS [R17+0x108], R52 ;  /* 0x0001083411007388 */ /* 0x0081e80000000800 */
[----:B----4-:R0:W-:Y:S04]  /*0eb0*/  STS [R17+0x210], R50 ;  /* 0x0002103211007388 */ /* 0x0101e80000000800 */
[----:B-----5:R0:W-:Y:S04]  /*0ec0*/  STS [R17+0x318], R48 ;  /* 0x0003183011007388 */ /* 0x0201e80000000800 */
[----:B------:R0:W-:Y:S04]  /*0ed0*/  STS [R17+0x420], R46 ;  /* 0x0004202e11007388 */ /* 0x0001e80000000800 */
        /* <DEDUP_REMOVED lines=10> */
[----:B------:R0:W-:Y:S01]  /*0f80*/  STS [R17+0xf78], R25 ;  /* 0x000f781911007388 */ /* 0x0001e20000000800 */
[----:B------:R-:W-:Y:S06]  /*0f90*/  BAR.SYNC.DEFER_BLOCKING 0x0 ;  /* 0x0000000000007b1d */ /* 0x000fec0000010000 */
.L_x_1:
[----:B0-----:R-:W-:Y:S04]  /*0fa0*/  LDS R25, [R24+UR8+-0x490] ;  /* 0xfffb700818197984 */ /* 0x001fe80008000800 */
[----:B------:R-:W0:Y:S04]  /*0fb0*/  LDS R40, [R16+UR8+-0x18c] ;  /* 0xfffe740810287984 */ /* 0x000e280008000800 */
[----:B------:R-:W1:Y:S04]  /*0fc0*/  LDS R42, [R16+UR8+-0x108] ;  /* 0xfffef808102a7984 */ /* 0x000e680008000800 */
[----:B------:R-:W2:Y:S04]  /*0fd0*/  LDS R44, [R16+UR8+-0x84] ;  /* 0xffff7c08102c7984 */ /* 0x000ea80008000800 */
[----:B------:R-:W3:Y:S04]  /*0fe0*/  LDS R41, [R16+UR8] ;  /* 0x0000000810297984 */ /* 0x000ee80008000800 */
[----:B------:R-:W4:Y:S04]  /*0ff0*/  LDS R36, [R24+UR8+-0x390] ;  /* 0xfffc700818247984 */ /* 0x000f280008000800 */
[----:B------:R-:W5:Y:S04]  /*1000*/  LDS R39, [R24+UR8+-0x290] ;  /* 0xfffd700818277984 */ /* 0x000f680008000800 */
[----:B------:R-:W5:Y:S04]  /*1010*/  LDS R38, [R24+UR8+-0x190] ;  /* 0xfffe700818267984 */ /* 0x000f680008000800 */
[----:B------:R-:W-:Y:S04]  /*1020*/  LDS R52, [R24+UR8+-0x48c] ;  /* 0xfffb740818347984 */ /* 0x000fe80008000800 */
[----:B------:R-:W5:Y:S04]  /*1030*/  LDS R32, [R16+UR8+-0x188] ;  /* 0xfffe780810207984 */ /* 0x000f680008000800 */
[----:B------:R-:W5:Y:S04]  /*1040*/  LDS R28, [R16+UR8+-0x104] ;  /* 0xfffefc08101c7984 */ /* 0x000f680008000800 */
[----:B------:R-:W5:Y:S01]  /*1050*/  LDS R30, [R16+UR8+-0x80] ;  /* 0xffff8008101e7984 */ /* 0x000f620008000800 */
[----:B0-----:R-:W-:-:S03]  /*1060*/  FFMA R43, R25, R40, R66 ;  /* 0x00000028192b7223 */ /* 0x001fc60000000042 */
[----:B------:R-:W0:Y:S01]  /*1070*/  LDS R31, [R16+UR8+0x4] ;  /* 0x00000408101f7984 */ /* 0x000e220008000800 */
[----:B-1----:R-:W-:-:S03]  /*1080*/  FFMA R101, R25, R42, R101 ;  /* 0x0000002a19657223 */ /* 0x002fc60000000065 */
[----:B------:R-:W1:Y:S01]  /*1090*/  LDS R35, [R24+UR8+-0x38c] ;  /* 0xfffc740818237984 */ /* 0x000e620008000800 */
[----:B--2---:R-:W-:-:S03]  /*10a0*/  FFMA R97, R25, R44, R97 ;  /* 0x0000002c19617223 */ /* 0x004fc60000000061 */
[----:B------:R-:W2:Y:S01]  /*10b0*/  LDS R33, [R24+UR8+-0x28c] ;  /* 0xfffd740818217984 */ /* 0x000ea20008000800 */
[----:B---3--:R-:W-:-:S03]  /*10c0*/  FFMA R46, R25, R41, R99 ;  /* 0x00000029192e7223 */ /* 0x008fc60000000063 */
[----:B------:R-:W-:Y:S01]  /*10d0*/  LDS R34, [R24+UR8+-0x488] ;  /* 0xfffb780818227984 */ /* 0x000fe20008000800 */
[C---:B----4-:R-:W-:Y:S01]  /*10e0*/  FFMA R48, R36.reuse, R40, R95 ;  /* 0x0000002824307223 */ /* 0x050fe2000000005f */
[C---:B------:R-:W-:Y:S01]  /*10f0*/  FFMA R65, R36.reuse, R42, R65 ;  /* 0x0000002a24417223 */ /* 0x040fe20000000041 */
[C---:B------:R-:W-:Y:S01]  /*1100*/  FFMA R67, R36.reuse, R44, R67 ;  /* 0x0000002c24437223 */ /* 0x040fe20000000043 */
[----:B------:R-:W3:Y:S01]  /*1110*/  LDS R29, [R16+UR8+-0x184] ;  /* 0xfffe7c08101d7984 */ /* 0x000ee20008000800 */
[-C--:B------:R-:W-:Y:S01]  /*1120*/  FFMA R56, R36, R41.reuse, R56 ;  /* 0x0000002924387223 */ /* 0x080fe20000000038 */
[C---:B-----5:R-:W-:Y:S01]  /*1130*/  FFMA R64, R39.reuse, R40, R64 ;  /* 0x0000002827407223 */ /* 0x060fe20000000040 */
[C---:B------:R-:W-:Y:S01]  /*1140*/  FFMA R63, R39.reuse, R42, R63 ;  /* 0x0000002a273f7223 */ /* 0x040fe2000000003f */
[----:B------:R-:W4:Y:S01]  /*1150*/  LDS R37, [R24+UR8+-0x18c] ;  /* 0xfffe740818257984 */ /* 0x000f220008000800 */
[C---:B------:R-:W-:Y:S01]  /*1160*/  FFMA R50, R38.reuse, R40, R59 ;  /* 0x0000002826327223 */ /* 0x040fe2000000003b */
[C---:B------:R-:W-:Y:S01]  /*1170*/  FFMA R45, R38.reuse, R42, R60 ;  /* 0x0000002a262d7223 */ /* 0x040fe2000000003c */
[CC--:B------:R-:W-:Y:S01]  /*1180*/  FFMA R57, R39.reuse, R44.reuse, R57 ;  /* 0x0000002c27397223 */ /* 0x0c0fe20000000039 */
[----:B------:R-:W5:Y:S01]  /*1190*/  LDS R26, [R16+UR8+-0x100] ;  /* 0xffff0008101a7984 */ /* 0x000f620008000800 */
[-C--:B------:R-:W-:Y:S01]  /*11a0*/  FFMA R58, R39, R41.reuse, R58 ;  /* 0x00000029273a7223 */ /* 0x080fe2000000003a */
[C---:B------:R-:W-:Y:S01]  /*11b0*/  FFMA R61, R38.reuse, R44, R61 ;  /* 0x0000002c263d7223 */ /* 0x040fe2000000003d */
[----:B------:R-:W-:Y:S01]  /*11c0*/  FFMA R62, R38, R41, R62 ;  /* 0x00000029263e7223 */ /* 0x000fe2000000003e */
[----:B------:R-:W5:Y:S01]  /*11d0*/  LDS R27, [R16+UR8+-0x7c] ;  /* 0xffff8408101b7984 */ /* 0x000f620008000800 */
[----:B------:R-:W-:-:S03]  /*11e0*/  FFMA R47, R52, R32, R43 ;  /* 0x00000020342f7223 */ /* 0x000fc6000000002b */
[----:B------:R-:W5:Y:S01]  /*11f0*/  LDS R25, [R16+UR8+0x8] ;  /* 0x0000080810197984 */ /* 0x000f620008000800 */
[----:B------:R-:W-:-:S03]  /*1200*/  FFMA R101, R52, R28, R101 ;  /* 0x0000001c34657223 */ /* 0x000fc60000000065 */
[----:B------:R-:W5:Y:S01]  /*1210*/  LDS R36, [R24+UR8+-0x388] ;  /* 0xfffc780818247984 */ /* 0x000f620008000800 */
[----:B------:R-:W-:-:S03]  /*1220*/  FFMA R54, R52, R30, R97 ;  /* 0x0000001e34367223 */ /* 0x000fc60000000061 */
[----:B------:R-:W5:Y:S01]  /*1230*/  LDS R40, [R24+UR8+-0x288] ;  /* 0xfffd780818287984 */ /* 0x000f620008000800 */
[----:B0-----:R-:W-:-:S03]  /*1240*/  FFMA R52, R52, R31, R46 ;  /* 0x0000001f34347223 */ /* 0x001fc6000000002e */
[----:B------:R-:W0:Y:S01]  /*1250*/  LDS R42, [R24+UR8+-0x188] ;  /* 0xfffe7808182a7984 */ /* 0x000e220008000800 */
[C---:B-1----:R-:W-:Y:S01]  /*1260*/  FFMA R49, R35.reuse, R32, R48 ;  /* 0x0000002023317223 */ /* 0x042fe20000000030 */
[C---:B------:R-:W-:Y:S01]  /*1270*/  FFMA R65, R35.reuse, R28, R65 ;  /* 0x0000001c23417223 */ /* 0x040fe20000000041 */
[C---:B------:R-:W-:Y:S01]  /*1280*/  FFMA R48, R35.reuse, R30, R67 ;  /* 0x0000001e23307223 */ /* 0x040fe20000000043 */
[-C--:B------:R-:W-:Y:S01]  /*1290*/  FFMA R56, R35, R31.reuse, R56 ;  /* 0x0000001f23387223 */ /* 0x080fe20000000038 */
[C---:B--2---:R-:W-:Y:S01]  /*12a0*/  FFMA R51, R33.reuse, R32, R64 ;  /* 0x0000002021337223 */ /* 0x044fe20000000040 */
[C---:B------:R-:W-:Y:S01]  /*12b0*/  FFMA R63, R33.reuse, R28, R63 ;  /* 0x0000001c213f7223 */ /* 0x040fe2000000003f */
[C---:B------:R-:W-:Y:S01]  /*12c0*/  FFMA R60, R33.reuse, R30, R57 ;  /* 0x0000001e213c7223 */ /* 0x040fe20000000039 */
[----:B------:R-:W-:Y:S01]  /*12d0*/  FFMA R58, R33, R31, R58 ;  /* 0x0000001f213a7223 */ /* 0x000fe2000000003a */
[----:B------:R-:W-:Y:S01]  /*12e0*/  LDS R43, [R24+UR8+-0x484] ;  /* 0xfffb7c08182b7984 */ /* 0x000fe20008000800 */
[----:B---3--:R-:W-:-:S03]  /*12f0*/  FFMA R64, R34, R29, R47 ;  /* 0x0000001d22407223 */ /* 0x008fc6000000002f */
[----:B------:R-:W1:Y:S01]  /*1300*/  LDS R39, [R16+UR8+-0x78] ;  /* 0xffff880810277984 */ /* 0x000e620008000800 */
[C---:B----4-:R-:W-:Y:S01]  /*1310*/  FFMA R53, R37.reuse, R32, R50 ;  /* 0x0000002025357223 */ /* 0x050fe20000000032 */
[C---:B------:R-:W-:Y:S02]  /*1320*/  FFMA R50, R37.reuse, R30, R61 ;  /* 0x0000001e25327223 */ /* 0x040fe4000000003d */
[----:B------:R-:W2:Y:S01]  /*1330*/  LDS R46, [R16+UR8+-0x180] ;  /* 0xfffe8008102e7984 */ /* 0x000ea20008000800 */
[C---:B------:R-:W-:Y:S01]  /*1340*/  FFMA R45, R37.reuse, R28, R45 ;  /* 0x0000001c252d7223 */ /* 0x040fe2000000002d */
[C---:B-----5:R-:W-:Y:S01]  /*1350*/  FFMA R101, R34.reuse, R26, R101 ;  /* 0x0000001a22657223 */ /* 0x060fe20000000065 */
[----:B------:R-:W-:Y:S01]  /*1360*/  FFMA R62, R37, R31, R62 ;  /* 0x0000001f253e7223 */ /* 0x000fe2000000003e */
[----:B------:R-:W3:Y:S01]  /*1370*/  LDS R44, [R16+UR8+-0xfc] ;  /* 0xffff0408102c7984 */ /* 0x000ee20008000800 */
[----:B------:R-:W-:-:S03]  /*1380*/  FFMA R54, R34, R27, R54 ;  /* 0x0000001b22367223 */ /* 0x000fc60000000036 */
[----:B------:R-:W4:Y:S01]  /*1390*/  LDS R38, [R16+UR8+0xc] ;  /* 0x00000c0810267984 */ /* 0x000f220008000800 */
[----:B------:R-:W-:-:S03]  /*13a0*/  FFMA R47, R34, R25, R52 ;  /* 0x00000019222f7223 */ /* 0x000fc60000000034 */
[----:B------:R-:W5:Y:S01]  /*13b0*/  LDS R41, [R24+UR8+-0x384] ;  /* 0xfffc7c0818297984 */ /* 0x000f620008000800 */
[C---:B------:R-:W-:Y:S01]  /*13c0*/  FFMA R34, R36.reuse, R29, R49 ;  /* 0x0000001d24227223 */ /* 0x040fe20000000031 */
[CC--:B------:R-:W-:Y:S02]  /*13d0*/  FFMA R65, R36.reuse, R26.reuse, R65 ;  /* 0x0000001a24417223 */ /* 0x0c0fe40000000041 */
[----:B------:R-:W5:Y:S01]  /*13e0*/  LDS R35, [R24+UR8+-0x284] ;  /* 0xfffd7c0818237984 */ /* 0x000f620008000800 */
[C---:B------:R-:W-:Y:S01]  /*13f0*/  FFMA R48, R36.reuse, R27, R48 ;  /* 0x0000001b24307223 */ /* 0x040fe20000000030 */
[----:B------:R-:W-:Y:S01]  /*1400*/  FFMA R49, R36, R25, R56 ;  /* 0x0000001924317223 */ /* 0x000fe20000000038 */
[C---:B------:R-:W-:Y:S01]  /*1410*/  FFMA R36, R40.reuse, R29, R51 ;  /* 0x0000001d28247223 */ /* 0x040fe20000000033 */
[----:B------:R-:W5:Y:S01]  /*1420*/  LDS R33, [R24+UR8+-0x184] ;  /* 0xfffe7c0818217984 */ /* 0x000f620008000800 */
[CC--:B------:R-:W-:Y:S01]  /*1430*/  FFMA R63, R40.reuse, R26.reuse, R63 ;  /* 0x0000001a283f7223 */ /* 0x0c0fe2000000003f */
[C---:B------:R-:W-:Y:S01]  /*1440*/  FFMA R60, R40.reuse, R27, R60 ;  /* 0x0000001b283c7223 */ /* 0x040fe2000000003c */
[----:B------:R-:W-:Y:S01]  /*1450*/  FFMA R51, R40, R25, R58 ;  /* 0x0000001928337223 */ /* 0x000fe2000000003a */
[----:B------:R-:W-:Y:S01]  /*1460*/  LDS R37, [R24+UR8+-0x480] ;  /* 0xfffb800818257984 */ /* 0x000fe20008000800 */
[C---:B0-----:R-:W-:Y:S01]  /*1470*/  FFMA R40, R42.reuse, R29, R53 ;  /* 0x0000001d2a287223 */ /* 0x041fe20000000035 */
[C---:B------:R-:W-:Y:S01]  /*1480*/  FFMA R50, R42.reuse, R27, R50 ;  /* 0x0000001b2a327223 */ /* 0x040fe20000000032 */
[C---:B------:R-:W-:Y:S01]  /*1490*/  FFMA R53, R42.reuse, R25, R62 ;  /* 0x000000192a357223 */ /* 0x040fe2000000003e */
[----:B------:R-:W0:Y:S01]  /*14a0*/  LDS R31, [R16+UR8+-0x74] ;  /* 0xffff8c08101f7984 */ /* 0x000e220008000800 */
[----:B------:R-:W-:-:S03]  /*14b0*/  FFMA R45, R42, R26, R45 ;  /* 0x0000001a2a2d7223 */ /* 0x000fc6000000002d */
[----:B------:R-:W0:Y:S01]  /*14c0*/  LDS R32, [R16+UR8+-0x17c] ;  /* 0xfffe840810207984 */ /* 0x000e220008000800 */
[----:B-1----:R-:W-:-:S03]  /*14d0*/  FFMA R54, R43, R39, R54 ;  /* 0x000000272b367223 */ /* 0x002fc60000000036 */
[----:B------:R-:W1:Y:S04]  /*14e0*/  LDS R30, [R16+UR8+-0xf8] ;  /* 0xffff0808101e7984 */ /* 0x000e680008000800 */
[----:B------:R-:W1:Y:S01]  /*14f0*/  LDS R29, [R24+UR8+-0x380] ;  /* 0xfffc8008181d7984 */ /* 0x000e620008000800 */
[----:B--2---:R-:W-:-:S03]  /*1500*/  FFMA R64, R43, R46, R64 ;  /* 0x0000002e2b407223 */ /* 0x004fc60000000040 */
[----:B------:R-:W2:Y:S01]  /*1510*/  LDS R27, [R24+UR8+-0x280] ;  /* 0xfffd8008181b7984 */ /* 0x000ea20008000800 */
[----:B---3--:R-:W-:-:S03]  /*1520*/  FFMA R101, R43, R44, R101 ;  /* 0x0000002c2b657223 */ /* 0x008fc60000000065 */
[----:B------:R-:W3:Y:S01]  /*1530*/  LDS R28, [R16+UR8+0x10] ;  /* 0x00001008101c7984 */ /* 0x000ee20008000800 */
[----:B----4-:R-:W-:-:S03]  /*1540*/  FFMA R55, R43, R38, R47 ;  /* 0x000000262b377223 */ /* 0x010fc6000000002f */
[----:B------:R-:W4:Y:S01]  /*1550*/  LDS R25, [R24+UR8+-0x180] ;  /* 0xfffe800818197984 */ /* 0x000f220008000800 */
[C---:B-----5:R-:W-:Y:S01]  /*1560*/  FFMA R52, R41.reuse, R46, R34 ;  /* 0x0000002e29347223 */ /* 0x060fe20000000022 */
[C---:B------:R-:W-:Y:S01]  /*1570*/  FFMA R65, R41.reuse, R44, R65 ;  /* 0x0000002c29417223 */ /* 0x040fe20000000041 */
[CC--:B------:R-:W-:Y:S01]  /*1580*/  FFMA R56, R41.reuse, R39.reuse, R48 ;  /* 0x0000002729387223 */ /* 0x0c0fe20000000030 */
[----:B------:R-:W-:Y:S01]  /*1590*/  FFMA R57, R41, R38, R49 ;  /* 0x0000002629397223 */ /* 0x000fe20000000031 */
[C---:B------:R-:W-:Y:S01]  /*15a0*/  FFMA R58, R35.reuse, R46, R36 ;  /* 0x0000002e233a7223 */ /* 0x040fe20000000024 */
[C---:B------:R-:W-:Y:S01]  /*15b0*/  FFMA R63, R35.reuse, R44, R63 ;  /* 0x0000002c233f7223 */ /* 0x040fe2000000003f */
[-C--:B------:R-:W-:Y:S01]  /*15c0*/  FFMA R60, R35, R39.reuse, R60 ;  /* 0x00000027233c7223 */ /* 0x080fe2000000003c */
[C---:B------:R-:W-:Y:S01]  /*15d0*/  FFMA R62, R33.reuse, R46, R40 ;  /* 0x0000002e213e7223 */ /* 0x040fe20000000028 */
[C---:B------:R-:W-:Y:S01]  /*15e0*/  FFMA R61, R33.reuse, R44, R45 ;  /* 0x0000002c213d7223 */ /* 0x040fe2000000002d */
[----:B------:R-:W-:Y:S01]  /*15f0*/  FFMA R66, R33, R39, R50 ;  /* 0x0000002721427223 */ /* 0x000fe20000000032 */
[-C--:B------:R-:W-:Y:S01]  /*1600*/  FFMA R59, R35, R38.reuse, R51 ;  /* 0x00000026233b7223 */ /* 0x080fe20000000033 */
[----:B------:R-:W-:Y:S01]  /*1610*/  LDS R43, [R24+UR8+-0x47c] ;  /* 0xfffb8408182b7984 */ /* 0x000fe20008000800 */
[----:B------:R-:W-:-:S03]  /*1620*/  FFMA R92, R33, R38, R53 ;  /* 0x00000026215c7223 */ /* 0x000fc60000000035 */
[----:B------:R-:W5:Y:S01]  /*1630*/  LDS R40, [R16+UR8+-0x178] ;  /* 0xfffe880810287984 */ /* 0x000f620008000800 */
[----:B0-----:R-:W-:-:S03]  /*1640*/  FFMA R47, R37, R31, R54 ;  /* 0x0000001f252f7223 */ /* 0x001fc60000000036 */
[----:B------:R-:W0:Y:S01]  /*1650*/  LDS R41, [R16+UR8+-0xf4] ;  /* 0xffff0c0810297984 */ /* 0x000e220008000800 */
[----:B------:R-:W-:-:S03]  /*1660*/  FFMA R38, R37, R32, R64 ;  /* 0x0000002025267223 */ /* 0x000fc60000000040 */
[----:B------:R-:W0:Y:S01]  /*1670*/  LDS R36, [R16+UR8+-0x70] ;  /* 0xffff900810247984 */ /* 0x000e220008000800 */
[----:B-1----:R-:W-:-:S03]  /*1680*/  FFMA R46, R37, R30, R101 ;  /* 0x0000001e252e7223 */ /* 0x002fc60000000065 */
[----:B------:R-:W1:Y:S01]  /*1690*/  LDS R42, [R16+UR8+0x14] ;  /* 0x00001408102a7984 */ /* 0x000e620008000800 */
[C---:B------:R-:W-:Y:S01]  /*16a0*/  FFMA R48, R29.reuse, R32, R52 ;  /* 0x000000201d307223 */ /* 0x040fe20000000034 */
[CC--:B------:R-:W-:Y:S01]  /*16b0*/  FFMA R50, R29.reuse, R30.reuse, R65 ;  /* 0x0000001e1d327223 */ /* 0x0c0fe20000000041 */
[-C--:B------:R-:W-:Y:S01]  /*16c0*/  FFMA R51, R29, R31.reuse, R56 ;  /* 0x0000001f1d337223 */ /* 0x080fe20000000038 */
[----:B------:R-:W1:Y:S01]  /*16d0*/  LDS R39, [R24+UR8+-0x37c] ;  /* 0xfffc840818277984 */ /* 0x000e620008000800 */
[C---:B--2---:R-:W-:Y:S01]  /*16e0*/  FFMA R54, R27.reuse, R30, R63 ;  /* 0x0000001e1b367223 */ /* 0x044fe2000000003f */
[C---:B------:R-:W-:Y:S01]  /*16f0*/  FFMA R52, R27.reuse, R32, R58 ;  /* 0x000000201b347223 */ /* 0x040fe2000000003a */
[-C--:B------:R-:W-:Y:S01]  /*1700*/  FFMA R53, R27, R31.reuse, R60 ;  /* 0x0000001f1b357223 */ /* 0x080fe2000000003c */
[----:B------:R-:W2:Y:S01]  /*1710*/  LDS R45, [R24+UR8+-0x27c] ;  /* 0xfffd8408182d7984 */ /* 0x000ea20008000800 */
[-C--:B---3--:R-:W-:Y:S01]  /*1720*/  FFMA R55, R37, R28.reuse, R55 ;  /* 0x0000001c25377223 */ /* 0x088fe20000000037 */
[-C--:B------:R-:W-:Y:S01]  /*1730*/  FFMA R57, R29, R28.reuse, R57 ;  /* 0x0000001c1d397223 */ /* 0x080fe20000000039 */
[----:B------:R-:W-:Y:S01]  /*1740*/  FFMA R63, R27, R28, R59 ;  /* 0x0000001c1b3f7223 */ /* 0x000fe2000000003b */
[----:B------:R-:W3:Y:S01]  /*1750*/  LDS R49, [R24+UR8+-0x17c] ;  /* 0xfffe840818317984 */ /* 0x000ee20008000800 */
[C---:B----4-:R-:W-:Y:S01]  /*1760*/  FFMA R30, R25.reuse, R30, R61 ;  /* 0x0000001e191e7223 */ /* 0x050fe2000000003d */
[C---:B------:R-:W-:Y:S01]  /*1770*/  FFMA R32, R25.reuse, R32, R62 ;  /* 0x0000002019207223 */ /* 0x040fe2000000003e */
[C---:B------:R-:W-:Y:S01]  /*1780*/  FFMA R31, R25.reuse, R31, R66 ;  /* 0x0000001f191f7223 */ /* 0x040fe20000000042 */
[----:B------:R-:W-:Y:S01]  /*1790*/  LDS R44, [R24+UR8+-0x478] ;  /* 0xfffb8808182c7984 */ /* 0x000fe20008000800 */
[----:B------:R-:W-:-:S03]  /*17a0*/  FFMA R65, R25, R28, R92 ;  /* 0x0000001c19417223 */ /* 0x000fc6000000005c */
[----:B------:R-:W4:Y:S04]  /*17b0*/  LDS R35, [R16+UR8+-0x174] ;  /* 0xfffe8c0810237984 */ /* 0x000f280008000800 */
[----:B------:R-:W4:Y:S04]  /*17c0*/  LDS R37, [R24+UR8+-0x378] ;  /* 0xfffc880818257984 */ /* 0x000f280008000800 */
[----:B------:R-:W4:Y:S01]  /*17d0*/  LDS R29, [R24+UR8+-0x278] ;  /* 0xfffd8808181d7984 */ /* 0x000f220008000800 */
[----:B-----5:R-:W-:-:S03]  /*17e0*/  FFMA R67, R43, R40, R38 ;  /* 0x000000282b437223 */ /* 0x020fc60000000026 */
        /* <DEDUP_REMOVED lines=9> */
[----:B------:R-:W-:Y:S01]  /*1880*/  FFMA R38, R39, R36, R51 ;  /* 0x0000002427267223 */ /* 0x000fe20000000033 */
[----:B------:R-:W-:Y:S01]  /*1890*/  LDS R99, [R24+UR8+-0x474] ;  /* 0xfffb8c0818637984 */ /* 0x000fe20008000800 */
[C---:B--2---:R-:W-:Y:S01]  /*18a0*/  FFMA R52, R45.reuse, R40, R52 ;  /* 0x000000282d347223 */ /* 0x044fe20000000034 */
[CC--:B------:R-:W-:Y:S01]  /*18b0*/  FFMA R47, R45.reuse, R41.reuse, R54 ;  /* 0x000000292d2f7223 */ /* 0x0c0fe20000000036 */
[----:B------:R-:W-:Y:S01]  /*18c0*/  FFMA R46, R45, R36, R53 ;  /* 0x000000242d2e7223 */ /* 0x000fe20000000035 */
[----:B------:R-:W2:Y:S01]  /*18d0*/  LDS R59, [R16+UR8+-0x170] ;  /* 0xfffe9008103b7984 */ /* 0x000ea20008000800 */
[C---:B---3--:R-:W-:Y:S01]  /*18e0*/  FFMA R40, R49.reuse, R40, R32 ;  /* 0x0000002831287223 */ /* 0x048fe20000000020 */
[----:B------:R-:W-:Y:S01]  /*18f0*/  FFMA R41, R49, R41, R30 ;  /* 0x0000002931297223 */ /* 0x000fe2000000001e */
[-C--:B------:R-:W-:Y:S01]  /*1900*/  FFMA R57, R39, R42.reuse, R57 ;  /* 0x0000002a27397223 */ /* 0x080fe20000000039 */
[----:B------:R-:W3:Y:S01]  /*1910*/  LDS R60, [R16+UR8+-0xec] ;  /* 0xffff1408103c7984 */ /* 0x000ee20008000800 */
[----:B------:R-:W-:Y:S01]  /*1920*/  FFMA R45, R45, R42, R63 ;  /* 0x0000002a2d2d7223 */ /* 0x000fe2000000003f */
[C---:B------:R-:W-:Y:S01]  /*1930*/  FFMA R50, R49.reuse, R36, R31 ;  /* 0x0000002431327223 */ /* 0x040fe2000000001f */
[----:B------:R-:W-:Y:S01]  /*1940*/  FFMA R49, R49, R42, R65 ;  /* 0x0000002a31317223 */ /* 0x000fe20000000041 */
[----:B------:R-:W3:Y:S01]  /*1950*/  LDS R61, [R16+UR8+-0x68] ;  /* 0xffff9808103d7984 */ /* 0x000ee20008000800 */
[----:B----4-:R-:W-:-:S03]  /*1960*/  FFMA R66, R44, R35, R67 ;  /* 0x000000232c427223 */ /* 0x010fc60000000043 */
[----:B------:R-:W4:Y:S01]  /*1970*/  LDS R56, [R24+UR8+-0x374] ;  /* 0xfffc8c0818387984 */ /* 0x000f220008000800 */
[----:B------:R-:W-:-:S03]  /*1980*/  FFMA R95, R37, R35, R48 ;  /* 0x00000023255f7223 */ /* 0x000fc60000000030 */
[----:B------:R-:W4:Y:S01]  /*1990*/  LDS R58, [R24+UR8+-0x274] ;  /* 0xfffd8c08183a7984 */ /* 0x000f220008000800 */
[----:B------:R-:W-:-:S03]  /*19a0*/  FFMA R39, R29, R35, R52 ;  /* 0x000000231d277223 */ /* 0x000fc60000000034 */
[----:B------:R-:W4:Y:S01]  /*19b0*/  LDS R62, [R16+UR8+0x1c] ;  /* 0x00001c08103e7984 */ /* 0x000f220008000800 */
[----:B-----5:R-:W-:-:S03]  /*19c0*/  FFMA R36, R27, R35, R40 ;  /* 0x000000231b247223 */ /* 0x020fc60000000028 */
[----:B------:R-:W5:Y:S01]  /*19d0*/  LDS R25, [R24+UR8+-0x174] ;  /* 0xfffe8c0818197984 */ /* 0x000f620008000800 */
[----:B------:R-:W-:Y:S01]  /*19e0*/  UIADD3 UR8, UPT, UPT, UR8, 0x20, URZ ;  /* 0x0000002008087890 */ /* 0x000fe2000fffe0ff */
[CC--:B0-----:R-:W-:Y:S01]  /*19f0*/  FFMA R101, R44.reuse, R34.reuse, R101 ;  /* 0x000000222c657223 */ /* 0x0c1fe20000000065 */
[CC--:B------:R-:W-:Y:S01]  /*1a00*/  FFMA R65, R37.reuse, R34.reuse, R43 ;  /* 0x0000002225417223 */ /* 0x0c0fe2000000002b */
[CC--:B------:R-:W-:Y:S01]  /*1a10*/  FFMA R28, R44.reuse, R33.reuse, R28 ;  /* 0x000000212c1c7223 */ /* 0x0c0fe2000000001c */
[----:B------:R-:W-:Y:S01]  /*1a20*/  UISETP.NE.AND UP0, UPT, UR8, 0x20c, UPT ;  /* 0x0000020c0800788c */ /* 0x000fe2000bf05270 */
[-C--:B------:R-:W-:Y:S01]  /*1a30*/  FFMA R30, R37, R33.reuse, R38 ;  /* 0x00000021251e7223 */ /* 0x080fe20000000026 */
[CC--:B------:R-:W-:Y:S01]  /*1a40*/  FFMA R63, R29.reuse, R34.reuse, R47 ;  /* 0x000000221d3f7223 */ /* 0x0c0fe2000000002f */
[-C--:B------:R-:W-:Y:S01]  /*1a50*/  FFMA R32, R29, R33.reuse, R46 ;  /* 0x000000211d207223 */ /* 0x080fe2000000002e */
[----:B------:R-:W-:Y:S01]  /*1a60*/  FFMA R35, R27, R34, R41 ;  /* 0x000000221b237223 */ /* 0x000fe20000000029 */
[-C--:B-1----:R-:W-:Y:S01]  /*1a70*/  FFMA R31, R44, R26.reuse, R55 ;  /* 0x0000001a2c1f7223 */ /* 0x082fe20000000037 */
[-C--:B------:R-:W-:Y:S01]  /*1a80*/  FFMA R37, R37, R26.reuse, R57 ;  /* 0x0000001a25257223 */ /* 0x080fe20000000039 */
[-C--:B------:R-:W-:Y:S01]  /*1a90*/  FFMA R29, R29, R26.reuse, R45 ;  /* 0x0000001a1d1d7223 */ /* 0x080fe2000000002d */
[C---:B------:R-:W-:Y:S01]  /*1aa0*/  FFMA R34, R27.reuse, R33, R50 ;  /* 0x000000211b227223 */ /* 0x040fe20000000032 */
[----:B------:R-:W-:Y:S01]  /*1ab0*/  FFMA R27, R27, R26, R49 ;  /* 0x0000001a1b1b7223 */ /* 0x000fe20000000031 */
[C---:B--2---:R-:W-:Y:S01]  /*1ac0*/  FFMA R66, R99.reuse, R59, R66 ;  /* 0x0000003b63427223 */ /* 0x044fe20000000042 */
[CC--:B---3--:R-:W-:Y:S01]  /*1ad0*/  FFMA R101, R99.reuse, R60.reuse, R101 ;  /* 0x0000003c63657223 */ /* 0x0c8fe20000000065 */
[C---:B------:R-:W-:Y:S01]  /*1ae0*/  FFMA R97, R99.reuse, R61, R28 ;  /* 0x0000003d63617223 */ /* 0x040fe2000000001c */
[C---:B----4-:R-:W-:Y:S01]  /*1af0*/  FFMA R95, R56.reuse, R59, R95 ;  /* 0x0000003b385f7223 */ /* 0x050fe2000000005f */
[CC--:B------:R-:W-:Y:S01]  /*1b00*/  FFMA R65, R56.reuse, R60.reuse, R65 ;  /* 0x0000003c38417223 */ /* 0x0c0fe20000000041 */
[----:B------:R-:W-:Y:S01]  /*1b10*/  FFMA R67, R56, R61, R30 ;  /* 0x0000003d38437223 */ /* 0x000fe2000000001e */
[C---:B------:R-:W-:Y:S01]  /*1b20*/  FFMA R64, R58.reuse, R59, R39 ;  /* 0x0000003b3a407223 */ /* 0x040fe20000000027 */
[C---:B------:R-:W-:Y:S01]  /*1b30*/  FFMA R63, R58.reuse, R60, R63 ;  /* 0x0000003c3a3f7223 */ /* 0x040fe2000000003f */
[----:B------:R-:W-:Y:S01]  /*1b40*/  FFMA R57, R58, R61, R32 ;  /* 0x0000003d3a397223 */ /* 0x000fe20000000020 */
[-C--:B------:R-:W-:Y:S01]  /*1b50*/  FFMA R99, R99, R62.reuse, R31 ;  /* 0x0000003e63637223 */ /* 0x080fe2000000001f */
[-C--:B------:R-:W-:Y:S01]  /*1b60*/  FFMA R56, R56, R62.reuse, R37 ;  /* 0x0000003e38387223 */ /* 0x080fe20000000025 */
[----:B------:R-:W-:Y:S01]  /*1b70*/  FFMA R58, R58, R62, R29 ;  /* 0x0000003e3a3a7223 */ /* 0x000fe2000000001d */
[C---:B-----5:R-:W-:Y:S01]  /*1b80*/  FFMA R59, R25.reuse, R59, R36 ;  /* 0x0000003b193b7223 */ /* 0x060fe20000000024 */
[C---:B------:R-:W-:Y:S01]  /*1b90*/  FFMA R60, R25.reuse, R60, R35 ;  /* 0x0000003c193c7223 */ /* 0x040fe20000000023 */
[C---:B------:R-:W-:Y:S01]  /*1ba0*/  FFMA R61, R25.reuse, R61, R34 ;  /* 0x0000003d193d7223 */ /* 0x040fe20000000022 */
[----:B------:R-:W-:Y:S01]  /*1bb0*/  FFMA R62, R25, R62, R27 ;  /* 0x0000003e193e7223 */ /* 0x000fe2000000001b */
[----:B------:R-:W-:Y:S06]  /*1bc0*/  BRA.U UP0, `(.L_x_1) ;  /* 0xfffffff100f47547 */ /* 0x000fec000b83ffff */
[----:B------:R-:W-:Y:S01]  /*1bd0*/  BAR.SYNC.DEFER_BLOCKING 0x0 ;  /* 0x0000000000007b1d */ /* 0x000fe20000010000 */
[----:B------:R-:W-:Y:S01]  /*1be0*/  IMAD.MOV.U32 R92, RZ, RZ, 0x20 ;  /* 0x00000020ff5c7424 */ /* 0x000fe200078e00ff */
[----:B------:R-:W-:-:S04]  /*1bf0*/  UPLOP3.LUT UP0, UPT, UPT, UPT, UPT, 0x40, 0x4 ;  /* 0x000000000004789c */ /* 0x000fc80003f0e870 */
[----:B------:R-:W-:Y:S07]  /*1c00*/  BRA.U UP1, `(.L_x_2) ;  /* 0xffffffed01cc7547 */ /* 0x000fee000b83ffff */
[----:B------:R-:W0:Y:S01]  /*1c10*/  S2R R93, SR_TID.X ;  /* 0x00000000005d7919 */ /* 0x000e220000002100 */
[----:B------:R-:W-:Y:S01]  /*1c20*/  MOV R49, 0x400 ;  /* 0x0000040000317802 */ /* 0x000fe20000000f00 */
[----:B------:R-:W1:Y:S01]  /*1c30*/  LDCU UR8, c[0x0][0x3a0] ;  /* 0x00007400ff0877ac */ /* 0x000e620008000800 */
[----:B------:R-:W-:Y:S01]  /*1c40*/  HFMA2 R107, -RZ, RZ, 0, 0 ;  /* 0x00000000ff6b7431 */ /* 0x000fe200000001ff */
[----:B------:R-:W2:Y:S01]  /*1c50*/  S2R R48, SR_CgaCtaId ;  /* 0x0000000000307919 */ /* 0x000ea20000008800 */
[----:B------:R-:W-:Y:S01]  /*1c60*/  IADD3 R25, PT, PT, R49, 0x4080, RZ ;  /* 0x0000408031197810 */ /* 0x000fe20007ffe0ff */
[----:B------:R-:W-:Y:S01]  /*1c70*/  USHF.L.U32 UR9, UR7, 0x5, URZ ;  /* 0x0000000507097899 */ /* 0x000fe200080006ff */
[----:B------:R-:W-:Y:S01]  /*1c80*/  MOV R103, RZ ;  /* 0x000000ff00677202 */ /* 0x000fe20000000f00 */
[----:B------:R-:W-:Y:S01]  /*1c90*/  USHF.L.U32 UR10, UR4, 0x5, URZ ;  /* 0x00000005040a7899 */ /* 0x000fe200080006ff */
[----:B------:R-:W-:Y:S01]  /*1ca0*/  IMAD.MOV.U32 R105, RZ, RZ, RZ ;  /* 0x000000ffff697224 */ /* 0x000fe200078e00ff */
[----:B------:R-:W3:Y:S02]  /*1cb0*/  LDCU UR11, c[0x0][0x3a4] ;  /* 0x00007480ff0b77ac */ /* 0x000ee40008000800 */
[----:B------:R-:W-:-:S02]  /*1cc0*/  VIADD R33, R11, UR9 ;  /* 0x000000090b217c36 */ /* 0x000fc40008000000 */
[----:B------:R-:W-:Y:S02]  /*1cd0*/  LEA R24, R87, UR10, 0x2 ;  /* 0x0000000a57187c11 */ /* 0x000fe4000f8e10ff */
[C---:B------:R-:W-:Y:S01]  /*1ce0*/  VIADD R29, R33.reuse, 0x2 ;  /* 0x00000002211d7836 */ /* 0x040fe20000000000 */
[----:B------:R-:W-:Y:S02]  /*1cf0*/  IADD3 R27, PT, PT, R33, 0x1, RZ ;  /* 0x00000001211b7810 */ /* 0x000fe40007ffe0ff */
[C---:B------:R-:W-:Y:S02]  /*1d00*/  VIADD R32, R24.reuse, 0x2 ;  /* 0x0000000218207836 */ /* 0x040fe40000000000 */
[----:B-1----:R-:W-:Y:S01]  /*1d10*/  FMUL R26, R97, UR8 ;  /* 0x00000008611a7c20 */ /* 0x002fe20008400000 */
[C---:B------:R-:W-:Y:S01]  /*1d20*/  ISETP.GT.U32.AND P6, PT, R24.reuse, R27, PT ;  /* 0x0000001b1800720c */ /* 0x040fe20003fc4070 */
[----:B------:R-:W-:Y:S01]  /*1d30*/  FMUL R95, R95, UR8 ;  /* 0x000000085f5f7c20 */ /* 0x000fe20008400000 */
[----:B------:R-:W-:Y:S01]  /*1d40*/  ISETP.GE.U32.AND P3, PT, R24, R33, PT ;  /* 0x000000211800720c */ /* 0x000fe20003f66070 */
[----:B------:R-:W-:Y:S01]  /*1d50*/  FMUL R66, R66, UR8 ;  /* 0x0000000842427c20 */ /* 0x000fe20008400000 */
[----:B------:R-:W-:Y:S01]  /*1d60*/  ISETP.GT.U32.AND P5, PT, R32, R27, PT ;  /* 0x0000001b2000720c */ /* 0x000fe20003fa4070 */
[----:B------:R-:W-:Y:S01]  /*1d70*/  FMUL R30, R64, UR8 ;  /* 0x00000008401e7c20 */ /* 0x000fe20008400000 */
[----:B------:R-:W-:Y:S01]  /*1d80*/  ISETP.GT.U32.AND P4, PT, R32, R33, PT ;  /* 0x000000212000720c */ /* 0x000fe20003f84070 */
[----:B------:R-:W-:Y:S01]  /*1d90*/  FMUL R28, R65, UR8 ;  /* 0x00000008411c7c20 */ /* 0x000fe20008400000 */
[----:B------:R-:W-:Y:S01]  /*1da0*/  FSEL R95, R95, -INF , !P6 ;  /* 0xff8000005f5f7808 */ /* 0x000fe20007000000 */
[----:B------:R-:W-:Y:S01]  /*1db0*/  FMUL R31, R63, UR8 ;  /* 0x000000083f1f7c20 */ /* 0x000fe20008400000 */
[----:B------:R-:W-:Y:S01]  /*1dc0*/  FSEL R26, R26, -INF , !P4 ;  /* 0xff8000001a1a7808 */ /* 0x000fe20006000000 */
[----:B------:R-:W-:Y:S01]  /*1dd0*/  FMUL R56, R56, UR8 ;  /* 0x0000000838387c20 */ /* 0x000fe20008400000 */
[----:B0-----:R-:W-:Y:S01]  /*1de0*/  SHF.R.U32.HI R92, RZ, 0x3, R93 ;  /* 0x00000003ff5c7819 */ /* 0x001fe2000001165d */
[----:B------:R-:W-:Y:S01]  /*1df0*/  FMUL R59, R59, UR8 ;  /* 0x000000083b3b7c20 */ /* 0x000fe20008400000 */
[----:B------:R-:W-:Y:S01]  /*1e00*/  ISETP.GE.U32.AND P4, PT, R24, R29, PT ;  /* 0x0000001d1800720c */ /* 0x000fe20003f86070 */
[----:B------:R-:W-:Y:S01]  /*1e10*/  FMUL R60, R60, UR8 ;  /* 0x000000083c3c7c20 */ /* 0x000fe20008400000 */
[----:B--2---:R-:W-:Y:S01]  /*1e20*/  LEA R25, R48, R25, 0x18 ;  /* 0x0000001930197211 */ /* 0x004fe200078ec0ff */
[----:B------:R-:W-:Y:S01]  /*1e30*/  FMUL R61, R61, UR8 ;  /* 0x000000083d3d7c20 */ /* 0x000fe20008400000 */
[----:B------:R-:W-:Y:S01]  /*1e40*/  FMUL R62, R62, UR8 ;  /* 0x000000083e3e7c20 */ /* 0x000fe20008400000 */
[----:B------:R-:W-:-:S02]  /*1e50*/  FSEL R31, R31, -INF , !P4 ;  /* 0xff8000001f1f7808 */ /* 0x000fc40006000000 */
[C-C-:B------:R-:W-:Y:S01]  /*1e60*/  IMAD R34, R92.reuse, 0x210, R25.reuse ;  /* 0x000002105c227824 */ /* 0x140fe200078e0219 */
[----:B------:R-:W-:Y:S01]  /*1e70*/  LOP3.LUT R93, R93, 0x1f, RZ, 0xc0, !PT ;  /* 0x0000001f5d5d7812 */ /* 0x000fe200078ec0ff */
[----:B------:R-:W-:Y:S01]  /*1e80*/  IMAD R92, R92, 0x210, R25 ;  /* 0x000002105c5c7824 */ /* 0x000fe200078e0219 */
[----:B------:R-:W-:Y:S01]  /*1e90*/  IADD3 R25, PT, PT, R24, 0x3, RZ ;  /* 0x0000000318197810 */ /* 0x000fe20007ffe0ff */
[----:B------:R-:W-:-:S03]  /*1ea0*/  IMAD R34, R87, 0x10, R34 ;  /* 0x0000001057227824 */ /* 0x000fc600078e0222 */
[----:B------:R-:W-:Y:S01]  /*1eb0*/  ISETP.GT.U32.AND P1, PT, R25, R27, PT ;  /* 0x0000001b1900720c */ /* 0x000fe20003f24070 */
[----:B------:R-:W-:Y:S01]  /*1ec0*/  FMUL R27, R99, UR8 ;  /* 0x00000008631b7c20 */ /* 0x000fe20008400000 */
[C---:B------:R-:W-:Y:S01]  /*1ed0*/  ISETP.GT.U32.AND P0, PT, R25.reuse, R33, PT ;  /* 0x000000211900720c */ /* 0x040fe20003f04070 */
[----:B------:R0:W-:Y:S01]  /*1ee0*/  STS [R34+0x84], R95 ;  /* 0x0000845f22007388 */ /* 0x0001e20000000800 */
[----:B------:R-:W-:Y:S01]  /*1ef0*/  ISETP.GT.U32.AND P2, PT, R25, R29, PT ;  /* 0x0000001d1900720c */ /* 0x000fe20003f44070 */
[----:B------:R-:W-:Y:S01]  /*1f00*/  FMUL R25, R101, UR8 ;  /* 0x0000000865197c20 */ /* 0x000fe20008400000 */
[----:B------:R-:W-:Y:S01]  /*1f10*/  FSEL R27, R27, -INF , !P0 ;  /* 0xff8000001b1b7808 */ /* 0x000fe20004000000 */
[----:B------:R-:W-:Y:S01]  /*1f20*/  HFMA2 R99, -RZ, RZ, 0, 0 ;  /* 0x00000000ff637431 */ /* 0x000fe200000001ff */
[----:B------:R-:W-:Y:S01]  /*1f30*/  ISETP.GT.U32.AND P0, PT, R24, R33, PT ;  /* 0x000000211800720c */ /* 0x000fe20003f04070 */
[----:B------:R-:W-:Y:S01]  /*1f40*/  IMAD.MOV.U32 R101, RZ, RZ, RZ ;  /* 0x000000ffff657224 */ /* 0x000fe200078e00ff */
[----:B------:R-:W-:-:S02]  /*1f50*/  FSEL R25, R25, -INF , !P3 ;  /* 0xff80000019197808 */ /* 0x000fc40005800000 */
[----:B------:R-:W-:Y:S01]  /*1f60*/  ISETP.GT.U32.AND P3, PT, R24, R29, PT ;  /* 0x0000001d1800720c */ /* 0x000fe20003f64070 */
[----:B------:R-:W-:Y:S01]  /*1f70*/  FMUL R29, R67, UR8 ;  /* 0x00000008431d7c20 */ /* 0x000fe20008400000 */
[----:B------:R-:W-:Y:S02]  /*1f80*/  IADD3 R33, PT, PT, R33, 0x3, RZ ;  /* 0x0000000321217810 */ /* 0x000fe40007ffe0ff */
[----:B------:R-:W-:Y:S02]  /*1f90*/  FSEL R30, R30, -INF , !P3 ;  /* 0xff8000001e1e7808 */ /* 0x000fe40005800000 */
[----:B------:R-:W-:Y:S02]  /*1fa0*/  FSEL R29, R29, -INF , !P5 ;  /* 0xff8000001d1d7808 */ /* 0x000fe40006800000 */
[CC--:B------:R-:W-:Y:S02]  /*1fb0*/  ISETP.GT.U32.AND P6, PT, R24.reuse, R33.reuse, PT ;  /* 0x000000211800720c */ /* 0x0c0fe40003fc4070 */
[----:B------:R-:W-:-:S02]  /*1fc0*/  ISETP.GE.U32.AND P5, PT, R24, R33, PT ;  /* 0x000000211800720c */ /* 0x000fc40003fa6070 */
[----:B------:R-:W-:Y:S02]  /*1fd0*/  FSEL R24, R66, -INF , !P0 ;  /* 0xff80000042187808 */ /* 0x000fe40004000000 */
[----:B------:R-:W-:Y:S02]  /*1fe0*/  FSEL R28, R28, -INF , !P0 ;  /* 0xff8000001c1c7808 */ /* 0x000fe40004000000 */
[----:B------:R-:W-:Y:S01]  /*1ff0*/  LEA R35, R87, R92, 0x4 ;  /* 0x0000005c57237211 */ /* 0x000fe200078e20ff */
[----:B------:R-:W-:Y:S01]  /*2000*/  STS.128 [R34], R24 ;  /* 0x0000001822007388 */ /* 0x000fe20000000c00 */
[----:B------:R-:W-:Y:S01]  /*2010*/  ISETP.GT.U32.AND P3, PT, R32, R33, PT ;  /* 0x000000212000720c */ /* 0x000fe20003f64070 */
[----:B------:R-:W-:Y:S01]  /*2020*/  FMUL R32, R57, UR8 ;  /* 0x0000000839207c20 */ /* 0x000fe20008400000 */
[----:B------:R-:W-:Y:S01]  /*2030*/  FMUL R33, R58, UR8 ;  /* 0x000000083a217c20 */ /* 0x000fe20008400000 */
[----:B------:R1:W-:Y:S01]  /*2040*/  STS.64 [R35+0x88], R28 ;  /* 0x0000881c23007388 */ /* 0x0003e20000000a00 */
[----:B------:R-:W-:Y:S01]  /*2050*/  FSEL R56, R56, -INF , !P1 ;  /* 0xff80000038387808 */ /* 0x000fe20004800000 */
[----:B------:R-:W3:Y:S01]  /*2060*/  LDCU UR8, c[0x0][0x3a8] ;  /* 0x00007500ff0877ac */ /* 0x000ee20008000800 */
[----:B------:R-:W-:Y:S01]  /*2070*/  FSEL R32, R32, -INF , !P0 ;  /* 0xff80000020207808 */ /* 0x000fe20004000000 */
[----:B------:R-:W-:Y:S01]  /*2080*/  STS.64 [R35+0x108], R30 ;  /* 0x0001081e23007388 */ /* 0x000fe20000000a00 */
[----:B------:R-:W-:-:S02]  /*2090*/  FSEL R33, R33, -INF , !P2 ;  /* 0xff80000021217808 */ /* 0x000fc40005000000 */
[----:B------:R-:W-:Y:S01]  /*20a0*/  FSEL R59, R59, -INF , !P6 ;  /* 0xff8000003b3b7808 */ /* 0x000fe20007000000 */
[----:B------:R-:W-:Y:S01]  /*20b0*/  STS [R35+0x90], R56 ;  /* 0x0000903823007388 */ /* 0x000fe20000000800 */
[----:B------:R-:W-:Y:S02]  /*20c0*/  FSEL R62, R62, -INF , !P0 ;  /* 0xff8000003e3e7808 */ /* 0x000fe40004000000 */
[----:B0-----:R-:W-:Y:S01]  /*20d0*/  IADD3 R95, PT, PT, R15, R94, RZ ;  /* 0x0000005e0f5f7210 */ /* 0x001fe20007ffe0ff */
[----:B------:R-:W-:Y:S01]  /*20e0*/  STS.64 [R35+0x110], R32 ;  /* 0x0001102023007388 */ /* 0x000fe20000000a00 */
[----:B-1----:R-:W-:Y:S02]  /*20f0*/  FSEL R28, R60, -INF , !P5 ;  /* 0xff8000003c1c7808 */ /* 0x002fe40006800000 */
[----:B------:R-:W-:Y:S01]  /*2100*/  FSEL R29, R61, -INF , !P3 ;  /* 0xff8000003d1d7808 */ /* 0x000fe20005800000 */
[----:B------:R-:W-:Y:S04]  /*2110*/  STS [R35+0x18c], R59 ;  /* 0x00018c3b23007388 */ /* 0x000fe80000000800 */
[----:B------:R-:W-:Y:S01]  /*2120*/  STS.64 [R35+0x190], R28 ;  /* 0x0001901c23007388 */ /* 0x000fe20000000a00 */
[----:B---3--:R-:W-:-:S03]  /*2130*/  UIMAD UR12, UR11, UR8, URZ ;  /* 0x000000080b0c72a4 */ /* 0x008fc6000f8e02ff */
[----:B------:R-:W-:Y:S01]  /*2140*/  STS [R35+0x198], R62 ;  /* 0x0001983e23007388 */ /* 0x000fe20000000800 */
[----:B------:R-:W-:Y:S06]  /*2150*/  BAR.SYNC.DEFER_BLOCKING 0x0 ;  /* 0x0000000000007b1d */ /* 0x000fec0000010000 */
[----:B------:R-:W0:Y:S04]  /*2160*/  LDS.128 R24, [R92] ;  /* 0x000000005c187984 */ /* 0x000e280000000c00 */
[----:B------:R-:W-:Y:S04]  /*2170*/  LDS.128 R36, [R92+0x10] ;  /* 0x000010005c247984 */ /* 0x000fe80000000c00 */
[----:B------:R-:W1:Y:S04]  /*2180*/  LDS.128 R52, [R92+0x80] ;  /* 0x000080005c347984 */ /* 0x000e680000000c00 */
[----:B------:R-:W2:Y:S04]  /*2190*/  LDS.128 R44, [R92+0x100] ;  /* 0x000100005c2c7984 */ /* 0x000ea80000000c00 */
[----:B------:R-:W3:Y:S04]  /*21a0*/  LDS.128 R28, [R92+0x90] ;  /* 0x000090005c1c7984 */ /* 0x000ee80000000c00 */
[----:B------:R-:W4:Y:S04]  /*21b0*/  LDS.128 R32, [R92+0x110] ;  /* 0x000110005c207984 */ /* 0x000f280000000c00 */
[----:B------:R-:W-:Y:S04]  /*21c0*/  LDS.128 R60, [R92+0x120] ;  /* 0x000120005c3c7984 */ /* 0x000fe80000000c00 */
[----:B------:R-:W-:Y:S04]  /*21d0*/  LDS.128 R56, [R92+0x30] ;  /* 0x000030005c387984 */ /* 0x000fe80000000c00 */
[----:B------:R-:W-:Y:S01]  /*21e0*/  LDS.128 R64, [R92+0x1b0] ;  /* 0x0001b0005c407984 */ /* 0x000fe20000000c00 */
[----:B0-----:R-:W-:-:S04]  /*21f0*/  FSETP.GEU.AND P0, PT, R89, R24, PT ;  /* 0x000000185900720b */ /* 0x001fc80003f0e000 */
[----:B------:R-:W-:-:S04]  /*2200*/  FSEL R24, R24, R89, !P0 ;  /* 0x0000005918187208 */ /* 0x000fc80004000000 */
[----:B------:R-:W-:Y:S02]  /*2210*/  FSETP.GEU.AND P0, PT, R24, R25, PT ;  /* 0x000000191800720b */ /* 0x000fe40003f0e000 */
[----:B-1----:R-:W-:Y:S02]  /*2220*/  FSETP.GEU.AND P1, PT, R88, R53, PT ;  /* 0x000000355800720b */ /* 0x002fe40003f2e000 */
[----:B------:R-:W-:Y:S01]  /*2230*/  FSEL R25, R25, R24, !P0 ;  /* 0x0000001819197208 */ /* 0x000fe20004000000 */
[----:B--2---:R-:W-:Y:S01]  /*2240*/  VIADD R45, R49, 0x3080 ;  /* 0x00003080312d7836 */ /* 0x004fe20000000000 */
[----:B------:R-:W-:Y:S02]  /*2250*/  FSEL R53, R53, R88, !P1 ;  /* 0x0000005835357208 */ /* 0x000fe40004800000 */
[----:B------:R-:W-:Y:S02]  /*2260*/  FSETP.GEU.AND P0, PT, R25, R26, PT ;  /* 0x0000001a1900720b */ /* 0x000fe40003f0e000 */
[----:B------:R-:W-:-:S02]  /*2270*/  FSETP.GEU.AND P1, PT, R53, R54, PT ;  /* 0x000000363500720b */ /* 0x000fc40003f2e000 */
[----:B------:R-:W-:Y:S02]  /*2280*/  FSEL R26, R26, R25, !P0 ;  /* 0x000000191a1a7208 */ /* 0x000fe40004000000 */
[----:B------:R-:W-:Y:S02]  /*2290*/  FSETP.GEU.AND P2, PT, R91, R46, PT ;  /* 0x0000002e5b00720b */ /* 0x000fe40003f4e000 */
[----:B------:R-:W-:Y:S02]  /*22a0*/  FSETP.GEU.AND P0, PT, R26, R27, PT ;  /* 0x0000001b1a00720b */ /* 0x000fe40003f0e000 */
[----:B------:R-:W-:Y:S02]  /*22b0*/  FSEL R54, R54, R53, !P1 ;  /* 0x0000003536367208 */ /* 0x000fe40004800000 */
[----:B------:R-:W-:Y:S02]  /*22c0*/  FSEL R41, R27, R26, !P0 ;  /* 0x0000001a1b297208 */ /* 0x000fe40004000000 */
[----:B------:R-:W0:Y:S01]  /*22d0*/  LDS.128 R24, [R92+0x20] ;  /* 0x000020005c187984 */ /* 0x000e220000000c00 */
[----:B------:R-:W-:-:S02]  /*22e0*/  FSEL R46, R46, R91, !P2 ;  /* 0x0000005b2e2e7208 */ /* 0x000fc40005000000 */
[----:B------:R-:W-:Y:S02]  /*22f0*/  FSETP.GEU.AND P0, PT, R41, R36, PT ;  /* 0x000000242900720b */ /* 0x000fe40003f0e000 */
[----:B------:R-:W-:Y:S02]  /*2300*/  LEA R45, R48, R45, 0x18 ;  /* 0x0000002d302d7211 */ /* 0x000fe400078ec0ff */
[----:B------:R-:W-:Y:S01]  /*2310*/  FSEL R36, R36, R41, !P0 ;  /* 0x0000002924247208 */ /* 0x000fe20004000000 */
[----:B------:R-:W-:Y:S01]  /*2320*/  LDS.128 R48, [R92+0x190] ;  /* 0x000190005c307984 */ /* 0x000fe20000000c00 */
[----:B------:R-:W-:Y:S02]  /*2330*/  FSETP.GEU.AND P1, PT, R46, R47, PT ;  /* 0x0000002f2e00720b */ /* 0x000fe40003f2e000 */
[----:B------:R-:W-:Y:S01]  /*2340*/  FSETP.GEU.AND P0, PT, R36, R37, PT ;  /* 0x000000252400720b */ /* 0x000fe20003f0e000 */
[----:B------:R-:W1:Y:S01]  /*2350*/  LDS.128 R40, [R92+0x180] ;  /* 0x000180005c287984 */ /* 0x000e620000000c00 */
[----:B------:R-:W-:-:S02]  /*2360*/  FSEL R47, R47, R46, !P1 ;  /* 0x0000002e2f2f7208 */ /* 0x000fc40004800000 */
[----:B------:R-:W-:Y:S02]  /*2370*/  FSEL R37, R37, R36, !P0 ;  /* 0x0000002425257208 */ /* 0x000fe40004000000 */
[----:B------:R-:W-:Y:S02]  /*2380*/  IADD3 R36, PT, PT, R93, R118, RZ ;  /* 0x000000765d247210 */ /* 0x000fe40007ffe0ff */
[----:B------:R-:W-:Y:S02]  /*2390*/  FSETP.GEU.AND P0, PT, R37, R38, PT ;  /* 0x000000262500720b */ /* 0x000fe40003f0e000 */
[----:B------:R-:W-:Y:S01]  /*23a0*/  ISETP.GE.AND P4, PT, R36, UR12, PT ;  /* 0x0000000c24007c0c */ /* 0x000fe2000bf86270 */
[----:B------:R-:W-:Y:S01]  /*23b0*/  IMAD.IADD R36, R93, 0x1, R116 ;  /* 0x000000015d247824 */ /* 0x000fe200078e0274 */
[----:B------:R-:W-:Y:S02]  /*23c0*/  FSEL R38, R38, R37, !P0 ;  /* 0x0000002526267208 */ /* 0x000fe40004000000 */
[----:B------:R-:W-:-:S02]  /*23d0*/  FSETP.GEU.AND P0, PT, R54, R55, PT ;  /* 0x000000373600720b */ /* 0x000fc40003f0e000 */
[----:B------:R-:W-:Y:S02]  /*23e0*/  ISETP.GE.AND P6, PT, R36, UR12, PT ;  /* 0x0000000c24007c0c */ /* 0x000fe4000bfc6270 */
[----:B------:R-:W-:Y:S02]  /*23f0*/  FSEL R37, R55, R54, !P0 ;  /* 0x0000003637257208 */ /* 0x000fe40004000000 */
[----:B------:R-:W2:Y:S01]  /*2400*/  LDS.128 R52, [R92+0xa0] ;  /* 0x0000a0005c347984 */ /* 0x000ea20000000c00 */
[----:B------:R-:W-:Y:S02]  /*2410*/  FSETP.GEU.AND P0, PT, R38, R39, PT ;  /* 0x000000272600720b */ /* 0x000fe40003f0e000 */
[----:B---3--:R-:W-:Y:S02]  /*2420*/  FSETP.GEU.AND P1, PT, R37, R28, PT ;  /* 0x0000001c2500720b */ /* 0x008fe40003f2e000 */
[----:B------:R-:W-:Y:S02]  /*2430*/  FSEL R39, R39, R38, !P0 ;  /* 0x0000002627277208 */ /* 0x000fe40004000000 */
[----:B------:R-:W-:-:S02]  /*2440*/  FSEL R28, R28, R37, !P1 ;  /* 0x000000251c1c7208 */ /* 0x000fc40004800000 */
[----:B----4-:R-:W-:Y:S02]  /*2450*/  FSETP.GEU.AND P1, PT, R47, R32, PT ;  /* 0x000000202f00720b */ /* 0x010fe40003f2e000 */
[----:B0-----:R-:W-:Y:S02]  /*2460*/  FSETP.GEU.AND P0, PT, R39, R24, PT ;  /* 0x000000182700720b */ /* 0x001fe40003f0e000 */
[----:B------:R-:W-:Y:S02]  /*2470*/  FSEL R32, R32, R47, !P1 ;  /* 0x0000002f20207208 */ /* 0x000fe40004800000 */
[----:B------:R-:W-:Y:S02]  /*2480*/  FSETP.GEU.AND P1, PT, R28, R29, PT ;  /* 0x0000001d1c00720b */ /* 0x000fe40003f2e000 */
[----:B------:R-:W-:Y:S02]  /*2490*/  FSEL R24, R24, R39, !P0 ;  /* 0x0000002718187208 */ /* 0x000fe40004000000 */
[----:B------:R-:W-:Y:S01]  /*24a0*/  FSETP.GEU.AND P2, PT, R32, R33, PT ;  /* 0x000000212000720b */ /* 0x000fe20003f4e000 */
[----:B------:R-:W0:Y:S01]  /*24b0*/  LDS.128 R36, [R92+0x1a0] ;  /* 0x0001a0005c247984 */ /* 0x000e220000000c00 */
[----:B------:R-:W-:-:S02]  /*24c0*/  FSEL R29, R29, R28, !P1 ;  /* 0x0000001c1d1d7208 */ /* 0x000fc40004800000 */
[----:B------:R-:W-:Y:S02]  /*24d0*/  FSETP.GEU.AND P0, PT, R24, R25, PT ;  /* 0x000000191800720b */ /* 0x000fe40003f0e000 */
[----:B------:R-:W-:Y:S02]  /*24e0*/  FSEL R33, R33, R32, !P2 ;  /* 0x0000002021217208 */ /* 0x000fe40005000000 */
[----:B------:R-:W-:Y:S02]  /*24f0*/  FSETP.GEU.AND P1, PT, R29, R30, PT ;  /* 0x0000001e1d00720b */ /* 0x000fe40003f2e000 */
[----:B------:R-:W-:Y:S02]  /*2500*/  FSEL R25, R25, R24, !P0 ;  /* 0x0000001819197208 */ /* 0x000fe40004000000 */
[----:B------:R-:W-:Y:S02]  /*2510*/  FSETP.GEU.AND P0, PT, R33, R34, PT ;  /* 0x000000222100720b */ /* 0x000fe40003f0e000 */
[----:B------:R-:W-:-:S02]  /*2520*/  FSEL R30, R30, R29, !P1 ;  /* 0x0000001d1e1e7208 */ /* 0x000fc40004800000 */
[----:B-1----:R-:W-:Y:S02]  /*2530*/  FSETP.GEU.AND P2, PT, R90, R43, PT ;  /* 0x0000002b5a00720b */ /* 0x002fe40003f4e000 */
[----:B------:R-:W-:Y:S02]  /*2540*/  FSEL R34, R34, R33, !P0 ;  /* 0x0000002122227208 */ /* 0x000fe40004000000 */
[----:B------:R-:W-:Y:S02]  /*2550*/  FSETP.GEU.AND P0, PT, R25, R26, PT ;  /* 0x0000001a1900720b */ /* 0x000fe40003f0e000 */
[----:B------:R-:W-:Y:S02]  /*2560*/  FSETP.GEU.AND P1, PT, R30, R31, PT ;  /* 0x0000001f1e00720b */ /* 0x000fe40003f2e000 */
[----:B------:R-:W-:Y:S02]  /*2570*/  FSEL R43, R43, R90, !P2 ;  /* 0x0000005a2b2b7208 */ /* 0x000fe40005000000 */
[----:B------:R-:W-:-:S02]  /*2580*/  IADD3 R28, PT, PT, R93, R114, RZ ;  /* 0x000000725d1c7210 */ /* 0x000fc40007ffe0ff */
[----:B------:R-:W-:Y:S02]  /*2590*/  FSEL R26, R26, R25, !P0 ;  /* 0x000000191a1a7208 */ /* 0x000fe40004000000 */
[----:B------:R-:W-:Y:S02]  /*25a0*/  FSEL R25, R31, R30, !P1 ;  /* 0x0000001e1f197208 */ /* 0x000fe40004800000 */
[----:B------:R-:W-:Y:S02]  /*25b0*/  FSETP.GEU.AND P1, PT, R43, R48, PT ;  /* 0x000000302b00720b */ /* 0x000fe40003f2e000 */
[----:B------:R-:W-:Y:S02]  /*25c0*/  FSETP.GEU.AND P2, PT, R34, R35, PT ;  /* 0x000000232200720b */ /* 0x000fe40003f4e000 */
[----:B------:R-:W-:Y:S02]  /*25d0*/  ISETP.GE.AND P5, PT, R28, UR12, PT ;  /* 0x0000000c1c007c0c */ /* 0x000fe4000bfa6270 */
[----:B------:R-:W1:Y:S01]  /*25e0*/  LDS.128 R28, [R92+0xb0] ;  /* 0x0000b0005c1c7984 */ /* 0x000e620000000c00 */
[----:B------:R-:W-:-:S02]  /*25f0*/  FSEL R48, R48, R43, !P1 ;  /* 0x0000002b30307208 */ /* 0x000fc40004800000 */
[----:B------:R-:W-:Y:S02]  /*2600*/  FSEL R47, R35, R34, !P2 ;  /* 0x00000022232f7208 */ /* 0x000fe40005000000 */
[----:B------:R-:W-:Y:S01]  /*2610*/  FSETP.GEU.AND P0, PT, R26, R27, PT ;  /* 0x0000001b1a00720b */ /* 0x000fe20003f0e000 */
[----:B------:R-:W3:Y:S01]  /*2620*/  LDS.128 R32, [R92+0x130] ;  /* 0x000130005c207984 */ /* 0x000ee20000000c00 */
[----:B--2---:R-:W-:Y:S02]  /*2630*/  FSETP.GEU.AND P1, PT, R25, R52, PT ;  /* 0x000000341900720b */ /* 0x004fe40003f2e000 */
[----:B------:R-:W-:Y:S02]  /*2640*/  FSETP.GEU.AND P2, PT, R48, R49, PT ;  /* 0x000000313000720b */ /* 0x000fe40003f4e000 */
[----:B------:R-:W-:Y:S02]  /*2650*/  FSEL R43, R27, R26, !P0 ;  /* 0x0000001a1b2b7208 */ /* 0x000fe40004000000 */
[----:B------:R-:W-:-:S02]  /*2660*/  FSEL R52, R52, R25, !P1 ;  /* 0x0000001934347208 */ /* 0x000fc40004800000 */
[----:B------:R-:W-:Y:S01]  /*2670*/  FSETP.GEU.AND P0, PT, R47, R60, PT ;  /* 0x0000003c2f00720b */ /* 0x000fe20003f0e000 */
[----:B------:R-:W2:Y:S01]  /*2680*/  LDS.128 R24, [R92+0x40] ;  /* 0x000040005c187984 */ /* 0x000ea20000000c00 */
[----:B------:R-:W-:Y:S02]  /*2690*/  FSEL R49, R49, R48, !P2 ;  /* 0x0000003031317208 */ /* 0x000fe40005000000 */
[----:B------:R-:W-:Y:S02]  /*26a0*/  FSEL R60, R60, R47, !P0 ;  /* 0x0000002f3c3c7208 */ /* 0x000fe40004000000 */
[----:B------:R-:W-:Y:S02]  /*26b0*/  FSETP.GEU.AND P3, PT, R49, R50, PT ;  /* 0x000000323100720b */ /* 0x000fe40003f6e000 */
[----:B------:R-:W-:Y:S02]  /*26c0*/  FSETP.GEU.AND P0, PT, R43, R56, PT ;  /* 0x000000382b00720b */ /* 0x000fe40003f0e000 */
[----:B------:R-:W-:-:S02]  /*26d0*/  FSETP.GEU.AND P1, PT, R52, R53, PT ;  /* 0x000000353400720b */ /* 0x000fc40003f2e000 */
[----:B------:R-:W-:Y:S02]  /*26e0*/  FSETP.GEU.AND P2, PT, R60, R61, PT ;  /* 0x0000003d3c00720b */ /* 0x000fe40003f4e000 */
[----:B------:R-:W-:Y:S02]  /*26f0*/  FSEL R50, R50, R49, !P3 ;  /* 0x0000003132327208 */ /* 0x000fe40005800000 */
[----:B------:R-:W-:Y:S02]  /*2700*/  FSEL R56, R56, R43, !P0 ;  /* 0x0000002b38387208 */ /* 0x000fe40004000000 */
[----:B------:R-:W-:Y:S02]  /*2710*/  FSEL R53, R53, R52, !P1 ;  /* 0x0000003435357208 */ /* 0x000fe40004800000 */
[----:B------:R-:W-:Y:S02]  /*2720*/  FSEL R61, R61, R60, !P2 ;  /* 0x0000003c3d3d7208 */ /* 0x000fe40005000000 */
[----:B------:R-:W-:-:S02]  /*2730*/  FSETP.GEU.AND P3, PT, R50, R51, PT ;  /* 0x000000333200720b */ /* 0x000fc40003f6e000 */
[----:B------:R-:W-:Y:S02]  /*2740*/  FSETP.GEU.AND P0, PT, R56, R57, PT ;  /* 0x000000393800720b */ /* 0x000fe40003f0e000 */
[----:B------:R-:W-:Y:S02]  /*2750*/  FSETP.GEU.AND P1, PT, R53, R54, PT ;  /* 0x000000363500720b */ /* 0x000fe40003f2e000 */
[----:B------:R-:W-:Y:S02]  /*2760*/  FSETP.GEU.AND P2, PT, R61, R62, PT ;  /* 0x0000003e3d00720b */ /* 0x000fe40003f4e000 */
[----:B------:R-:W-:Y:S02]  /*2770*/  FSEL R51, R51, R50, !P3 ;  /* 0x0000003233337208 */ /* 0x000fe40005800000 */
[----:B------:R-:W-:Y:S02]  /*2780*/  FSEL R57, R57, R56, !P0 ;  /* 0x0000003839397208 */ /* 0x000fe40004000000 */
[----:B------:R-:W-:-:S02]  /*2790*/  FSEL R54, R54, R53, !P1 ;  /* 0x0000003536367208 */ /* 0x000fc40004800000 */
[----:B------:R-:W-:Y:S02]  /*27a0*/  FSEL R62, R62, R61, !P2 ;  /* 0x0000003d3e3e7208 */ /* 0x000fe40005000000 */
[----:B0-----:R-:W-:Y:S02]  /*27b0*/  FSETP.GEU.AND P3, PT, R51, R36, PT ;  /* 0x000000243300720b */ /* 0x001fe40003f6e000 */
[----:B------:R-:W-:Y:S02]  /*27c0*/  FSETP.GEU.AND P0, PT, R57, R58, PT ;  /* 0x0000003a3900720b */ /* 0x000fe40003f0e000 */
[----:B------:R-:W-:Y:S02]  /*27d0*/  FSETP.GEU.AND P1, PT, R54, R55, PT ;  /* 0x000000373600720b */ /* 0x000fe40003f2e000 */
[----:B------:R-:W-:Y:S02]  /*27e0*/  FSETP.GEU.AND P2, PT, R62, R63, PT ;  /* 0x0000003f3e00720b */ /* 0x000fe40003f4e000 */
[----:B------:R-:W-:-:S02]  /*27f0*/  FSEL R36, R36, R51, !P3 ;  /* 0x0000003324247208 */ /* 0x000fc40005800000 */
[----:B------:R-:W-:Y:S01]  /*2800*/  FSEL R58, R58, R57, !P0 ;  /* 0x000000393a3a7208 */ /* 0x000fe20004000000 */
[----:B------:R-:W-:Y:S01]  /*2810*/  LDS.128 R48, [R92+0xc0] ;  /* 0x0000c0005c307984 */ /* 0x000fe20000000c00 */
[----:B------:R-:W-:Y:S02]  /*2820*/  FSEL R43, R55, R54, !P1 ;  /* 0x00000036372b7208 */ /* 0x000fe40004800000 */
[----:B------:R-:W-:Y:S01]  /*2830*/  FSEL R63, R63, R62, !P2 ;  /* 0x0000003e3f3f7208 */ /* 0x000fe20005000000 */
[----:B------:R-:W0:Y:S01]  /*2840*/  LDS.128 R52, [R92+0x140] ;  /* 0x000140005c347984 */ /* 0x000e220000000c00 */
[----:B------:R-:W-:Y:S02]  /*2850*/  FSETP.GEU.AND P2, PT, R36, R37, PT ;  /* 0x000000252400720b */ /* 0x000fe40003f4e000 */
[----:B------:R-:W-:Y:S02]  /*2860*/  FSETP.GEU.AND P0, PT, R58, R59, PT ;  /* 0x0000003b3a00720b */ /* 0x000fe40003f0e000 */
[----:B-1----:R-:W-:-:S02]  /*2870*/  FSETP.GEU.AND P1, PT, R43, R28, PT ;  /* 0x0000001c2b00720b */ /* 0x002fc40003f2e000 */
[----:B------:R-:W-:Y:S02]  /*2880*/  FSEL R47, R37, R36, !P2 ;  /* 0x00000024252f7208 */ /* 0x000fe40005000000 */
[----:B------:R-:W-:Y:S02]  /*2890*/  FSEL R37, R59, R58, !P0 ;  /* 0x0000003a3b257208 */ /* 0x000fe40004000000 */
[----:B---3--:R-:W-:Y:S01]  /*28a0*/  FSETP.GEU.AND P2, PT, R63, R32, PT ;  /* 0x000000203f00720b */ /* 0x008fe20003f4e000 */
[----:B------:R-:W1:Y:S01]  /*28b0*/  LDS.128 R56, [R92+0x50] ;  /* 0x000050005c387984 */ /* 0x000e620000000c00 */
[----:B------:R-:W-:Y:S02]  /*28c0*/  FSEL R28, R28, R43, !P1 ;  /* 0x0000002b1c1c7208 */ /* 0x000fe40004800000 */
[----:B------:R-:W-:Y:S02]  /*28d0*/  FSETP.GEU.AND P1, PT, R47, R38, PT ;  /* 0x000000262f00720b */ /* 0x000fe40003f2e000 */
[----:B------:R-:W-:-:S02]  /*28e0*/  FSEL R32, R32, R63, !P2 ;  /* 0x0000003f20207208 */ /* 0x000fc40005000000 */
[----:B--2---:R-:W-:Y:S01]  /*28f0*/  FSETP.GEU.AND P0, PT, R37, R24, PT ;  /* 0x000000182500720b */ /* 0x004fe20003f0e000 */
[----:B------:R-:W2:Y:S01]  /*2900*/  LDS.128 R60, [R92+0x1c0] ;  /* 0x0001c0005c3c7984 */ /* 0x000ea20000000c00 */
[----:B------:R-:W-:Y:S01]  /*2910*/  FSEL R38, R38, R47, !P1 ;  /* 0x0000002f26267208 */ /* 0x000fe20004800000 */
[----:B------:R-:W-:Y:S01]  /*2920*/  IMAD.IADD R47, R15, 0x1, R112 ;  /* 0x000000010f2f7824 */ /* 0x000fe200078e0270 */
[----:B------:R-:W-:Y:S02]  /*2930*/  FSETP.GEU.AND P2, PT, R32, R33, PT ;  /* 0x000000212000720b */ /* 0x000fe40003f4e000 */
[----:B------:R-:W-:Y:S02]  /*2940*/  FSEL R24, R24, R37, !P0 ;  /* 0x0000002518187208 */ /* 0x000fe40004000000 */
[----:B------:R-:W-:Y:S02]  /*2950*/  FSETP.GEU.AND P0, PT, R38, R39, PT ;  /* 0x000000272600720b */ /* 0x000fe40003f0e000 */
[----:B------:R-:W-:-:S02]  /*2960*/  FSETP.GEU.AND P1, PT, R28, R29, PT ;  /* 0x0000001d1c00720b */ /* 0x000fc40003f2e000 */
[----:B------:R-:W-:Y:S02]  /*2970*/  FSEL R33, R33, R32, !P2 ;  /* 0x0000002021217208 */ /* 0x000fe40005000000 */
        /* <DEDUP_REMOVED lines=10> */
[----:B------:R-:W-:Y:S01]  /*2a20*/  FSETP.GEU.AND P0, PT, R25, R26, PT ;  /* 0x0000001a1900720b */ /* 0x000fe20003f0e000 */
[----:B------:R-:W3:Y:S01]  /*2a30*/  LDS.128 R36, [R92+0x150] ;  /* 0x000150005c247984 */ /* 0x000ee20000000c00 */
[----:B------:R-:W-:-:S02]  /*2a40*/  FSETP.GEU.AND P2, PT, R34, R35, PT ;  /* 0x000000232200720b */ /* 0x000fc40003f4e000 */
[----:B------:R-:W-:Y:S02]  /*2a50*/  FSETP.GEU.AND P1, PT, R30, R31, PT ;  /* 0x0000001f1e00720b */ /* 0x000fe40003f2e000 */
[----:B------:R-:W-:Y:S02]  /*2a60*/  FSETP.GEU.AND P3, PT, R64, R65, PT ;  /* 0x000000414000720b */ /* 0x000fe40003f6e000 */
[----:B------:R-:W-:Y:S02]  /*2a70*/  FSEL R26, R26, R25, !P0 ;  /* 0x000000191a1a7208 */ /* 0x000fe40004000000 */
[----:B------:R-:W-:Y:S02]  /*2a80*/  FSEL R25, R35, R34, !P2 ;  /* 0x0000002223197208 */ /* 0x000fe40005000000 */
[----:B------:R-:W4:Y:S01]  /*2a90*/  LDS.128 R32, [R92+0xd0] ;  /* 0x0000d0005c207984 */ /* 0x000f220000000c00 */
[----:B------:R-:W-:Y:S02]  /*2aa0*/  FSEL R31, R31, R30, !P1 ;  /* 0x0000001e1f1f7208 */ /* 0x000fe40004800000 */
[----:B------:R-:W-:-:S02]  /*2ab0*/  FSEL R65, R65, R64, !P3 ;  /* 0x0000004041417208 */ /* 0x000fc40005800000 */
[----:B------:R-:W-:Y:S02]  /*2ac0*/  FSETP.GEU.AND P0, PT, R26, R27, PT ;  /* 0x0000001b1a00720b */ /* 0x000fe40003f0e000 */
[----:B0-----:R-:W-:Y:S02]  /*2ad0*/  FSETP.GEU.AND P2, PT, R25, R52, PT ;  /* 0x000000341900720b */ /* 0x001fe40003f4e000 */
[----:B------:R-:W-:Y:S02]  /*2ae0*/  FSETP.GEU.AND P1, PT, R31, R48, PT ;  /* 0x000000301f00720b */ /* 0x000fe40003f2e000 */
[----:B------:R-:W-:Y:S02]  /*2af0*/  FSETP.GEU.AND P3, PT, R65, R66, PT ;  /* 0x000000424100720b */ /* 0x000fe40003f6e000 */
[----:B------:R-:W-:Y:S02]  /*2b00*/  FSEL R43, R27, R26, !P0 ;  /* 0x0000001a1b2b7208 */ /* 0x000fe40004000000 */
[----:B------:R-:W-:-:S02]  /*2b10*/  FSEL R52, R52, R25, !P2 ;  /* 0x0000001934347208 */ /* 0x000fc40005000000 */
[----:B------:R-:W-:Y:S01]  /*2b20*/  FSEL R48, R48, R31, !P1 ;  /* 0x0000001f30307208 */ /* 0x000fe20004800000 */
[----:B------:R-:W0:Y:S01]  /*2b30*/  LDS.128 R24, [R92+0x60] ;  /* 0x000060005c187984 */ /* 0x000e220000000c00 */
[----:B------:R-:W-:Y:S02]  /*2b40*/  FSEL R66, R66, R65, !P3 ;  /* 0x0000004142427208 */ /* 0x000fe40005800000 */
[----:B------:R-:W-:Y:S01]  /*2b50*/  FSETP.GEU.AND P2, PT, R52, R53, PT ;  /* 0x000000353400720b */ /* 0x000fe20003f4e000 */
[----:B------:R-:W5:Y:S01]  /*2b60*/  LDS.128 R28, [R92+0x1d0] ;  /* 0x0001d0005c1c7984 */ /* 0x000f620000000c00 */
[----:B-1----:R-:W-:Y:S02]  /*2b70*/  FSETP.GEU.AND P0, PT, R43, R56, PT ;  /* 0x000000382b00720b */ /* 0x002fe40003f0e000 */
[----:B------:R-:W-:Y:S02]  /*2b80*/  FSETP.GEU.AND P3, PT, R66, R67, PT ;  /* 0x000000434200720b */ /* 0x000fe40003f6e000 */
[----:B------:R-:W-:-:S02]  /*2b90*/  FSETP.GEU.AND P1, PT, R48, R49, PT ;  /* 0x000000313000720b */ /* 0x000fc40003f2e000 */
[----:B------:R-:W-:Y:S02]  /*2ba0*/  FSEL R53, R53, R52, !P2 ;  /* 0x0000003435357208 */ /* 0x000fe40005000000 */
[----:B------:R-:W-:Y:S02]  /*2bb0*/  FSEL R56, R56, R43, !P0 ;  /* 0x0000002b38387208 */ /* 0x000fe40004000000 */
[----:B------:R-:W-:Y:S02]  /*2bc0*/  FSEL R67, R67, R66, !P3 ;  /* 0x0000004243437208 */ /* 0x000fe40005800000 */
[----:B------:R-:W-:Y:S02]  /*2bd0*/  FSEL R49, R49, R48, !P1 ;  /* 0x0000003031317208 */ /* 0x000fe40004800000 */
[----:B------:R-:W-:Y:S02]  /*2be0*/  FSETP.GEU.AND P2, PT, R53, R54, PT ;  /* 0x000000363500720b */ /* 0x000fe40003f4e000 */
[----:B------:R-:W-:-:S02]  /*2bf0*/  FSETP.GEU.AND P0, PT, R56, R57, PT ;  /* 0x000000393800720b */ /* 0x000fc40003f0e000 */
[----:B--2---:R-:W-:Y:S02]  /*2c00*/  FSETP.GEU.AND P3, PT, R67, R60, PT ;  /* 0x0000003c4300720b */ /* 0x004fe40003f6e000 */
[----:B------:R-:W-:Y:S02]  /*2c10*/  FSETP.GEU.AND P1, PT, R49, R50, PT ;  /* 0x000000323100720b */ /* 0x000fe40003f2e000 */
[----:B------:R-:W-:Y:S02]  /*2c20*/  FSEL R54, R54, R53, !P2 ;  /* 0x0000003536367208 */ /* 0x000fe40005000000 */
[----:B------:R-:W-:Y:S02]  /*2c30*/  FSEL R57, R57, R56, !P0 ;  /* 0x0000003839397208 */ /* 0x000fe40004000000 */
[----:B------:R-:W-:Y:S02]  /*2c40*/  FSEL R60, R60, R67, !P3 ;  /* 0x000000433c3c7208 */ /* 0x000fe40005800000 */
[----:B------:R-:W-:Y:S01]  /*2c50*/  FSEL R50, R50, R49, !P1 ;  /* 0x0000003132327208 */ /* 0x000fe20004800000 */
[----:B------:R-:W1:Y:S01]  /*2c60*/  LDS.128 R64, [R92+0x160] ;  /* 0x000160005c407984 */ /* 0x000e620000000c00 */
[----:B------:R-:W-:-:S02]  /*2c70*/  FSETP.GEU.AND P1, PT, R54, R55, PT ;  /* 0x000000373600720b */ /* 0x000fc40003f2e000 */
[----:B------:R-:W-:Y:S02]  /*2c80*/  FSETP.GEU.AND P0, PT, R57, R58, PT ;  /* 0x0000003a3900720b */ /* 0x000fe40003f0e000 */
[----:B------:R-:W-:Y:S02]  /*2c90*/  FSETP.GEU.AND P2, PT, R60, R61, PT ;  /* 0x0000003d3c00720b */ /* 0x000fe40003f4e000 */
[----:B------:R-:W-:Y:S02]  /*2ca0*/  FSEL R43, R55, R54, !P1 ;  /* 0x00000036372b7208 */ /* 0x000fe40004800000 */
[----:B------:R-:W-:Y:S01]  /*2cb0*/  FSEL R58, R58, R57, !P0 ;  /* 0x000000393a3a7208 */ /* 0x000fe20004000000 */
[----:B------:R-:W2:Y:S01]  /*2cc0*/  LDS.128 R52, [R92+0xe0] ;  /* 0x0000e0005c347984 */ /* 0x000ea20000000c00 */
[----:B------:R-:W-:Y:S02]  /*2cd0*/  FSETP.GEU.AND P0, PT, R50, R51, PT ;  /* 0x000000333200720b */ /* 0x000fe40003f0e000 */
[----:B------:R-:W-:-:S02]  /*2ce0*/  FSEL R61, R61, R60, !P2 ;  /* 0x0000003c3d3d7208 */ /* 0x000fc40005000000 */
[----:B---3--:R-:W-:Y:S02]  /*2cf0*/  FSETP.GEU.AND P1, PT, R43, R36, PT ;  /* 0x000000242b00720b */ /* 0x008fe40003f2e000 */
[----:B------:R-:W-:Y:S02]  /*2d00*/  FSEL R51, R51, R50, !P0 ;  /* 0x0000003233337208 */ /* 0x000fe40004000000 */
[----:B------:R-:W-:Y:S02]  /*2d10*/  FSETP.GEU.AND P2, PT, R61, R62, PT ;  /* 0x0000003e3d00720b */ /* 0x000fe40003f4e000 */
[----:B------:R-:W-:Y:S02]  /*2d20*/  FSEL R36, R36, R43, !P1 ;  /* 0x0000002b24247208 */ /* 0x000fe40004800000 */
[----:B----4-:R-:W-:Y:S02]  /*2d30*/  FSETP.GEU.AND P1, PT, R51, R32, PT ;  /* 0x000000203300720b */ /* 0x010fe40003f2e000 */
[----:B------:R-:W-:-:S02]  /*2d40*/  FSETP.GEU.AND P0, PT, R58, R59, PT ;  /* 0x0000003b3a00720b */ /* 0x000fc40003f0e000 */
[----:B------:R-:W-:Y:S02]  /*2d50*/  FSEL R62, R62, R61, !P2 ;  /* 0x0000003d3e3e7208 */ /* 0x000fe40005000000 */
[----:B------:R-:W-:Y:S02]  /*2d60*/  FSETP.GEU.AND P2, PT, R36, R37, PT ;  /* 0x000000252400720b */ /* 0x000fe40003f4e000 */
[----:B------:R-:W-:Y:S02]  /*2d70*/  FSEL R32, R32, R51, !P1 ;  /* 0x0000003320207208 */ /* 0x000fe40004800000 */
[----:B------:R-:W-:Y:S01]  /*2d80*/  FSEL R59, R59, R58, !P0 ;  /* 0x0000003a3b3b7208 */ /* 0x000fe20004000000 */
[----:B------:R-:W3:Y:S01]  /*2d90*/  LDS.128 R48, [R92+0x1e0] ;  /* 0x0001e0005c307984 */ /* 0x000ee20000000c00 */
[----:B------:R-:W-:Y:S02]  /*2da0*/  FSETP.GEU.AND P0, PT, R62, R63, PT ;  /* 0x0000003f3e00720b */ /* 0x000fe40003f0e000 */
[----:B------:R-:W-:-:S02]  /*2db0*/  FSEL R37, R37, R36, !P2 ;  /* 0x0000002425257208 */ /* 0x000fc40005000000 */
[----:B------:R-:W-:Y:S02]  /*2dc0*/  FSETP.GEU.AND P1, PT, R32, R33, PT ;  /* 0x000000212000720b */ /* 0x000fe40003f2e000 */
[----:B------:R-:W-:Y:S02]  /*2dd0*/  FSEL R43, R63, R62, !P0 ;  /* 0x0000003e3f2b7208 */ /* 0x000fe40004000000 */
[----:B0-----:R-:W-:Y:S01]  /*2de0*/  FSETP.GEU.AND P0, PT, R59, R24, PT ;  /* 0x000000183b00720b */ /* 0x001fe20003f0e000 */
[----:B------:R-:W0:Y:S01]  /*2df0*/  LDS.128 R60, [R92+0x70] ;  /* 0x000070005c3c7984 */ /* 0x000e220000000c00 */
[----:B------:R-:W-:Y:S02]  /*2e00*/  FSETP.GEU.AND P2, PT, R37, R38, PT ;  /* 0x000000262500720b */ /* 0x000fe40003f4e000 */
[----:B------:R-:W-:Y:S02]  /*2e10*/  FSEL R33, R33, R32, !P1 ;  /* 0x0000002021217208 */ /* 0x000fe40004800000 */
[----:B-----5:R-:W-:-:S02]  /*2e20*/  FSETP.GEU.AND P3, PT, R43, R28, PT ;  /* 0x0000001c2b00720b */ /* 0x020fc40003f6e000 */
[----:B------:R-:W-:Y:S02]  /*2e30*/  FSEL R24, R24, R59, !P0 ;  /* 0x0000003b18187208 */ /* 0x000fe40004000000 */
[----:B------:R-:W-:Y:S01]  /*2e40*/  FSEL R38, R38, R37, !P2 ;  /* 0x0000002526267208 */ /* 0x000fe20005000000 */
[----:B------:R-:W-:Y:S01]  /*2e50*/  LDS.128 R56, [R92+0x170] ;  /* 0x000170005c387984 */ /* 0x000fe20000000c00 */
[----:B------:R-:W-:Y:S02]  /*2e60*/  FSETP.GEU.AND P1, PT, R33, R34, PT ;  /* 0x000000222100720b */ /* 0x000fe40003f2e000 */
[----:B------:R-:W-:Y:S02]  /*2e70*/  FSEL R28, R28, R43, !P3 ;  /* 0x0000002b1c1c7208 */ /* 0x000fe40005800000 */
[----:B------:R-:W-:Y:S02]  /*2e80*/  FSETP.GEU.AND P0, PT, R24, R25, PT ;  /* 0x000000191800720b */ /* 0x000fe40003f0e000 */
[----:B------:R-:W-:-:S02]  /*2e90*/  FSETP.GEU.AND P2, PT, R38, R39, PT ;  /* 0x000000272600720b */ /* 0x000fc40003f4e000 */
[----:B------:R-:W-:Y:S02]  /*2ea0*/  FSEL R34, R34, R33, !P1 ;  /* 0x0000002122227208 */ /* 0x000fe40004800000 */
[----:B------:R-:W-:Y:S02]  /*2eb0*/  FSETP.GEU.AND P3, PT, R28, R29, PT ;  /* 0x0000001d1c00720b */ /* 0x000fe40003f6e000 */
[----:B------:R-:W-:Y:S02]  /*2ec0*/  FSEL R25, R25, R24, !P0 ;  /* 0x0000001819197208 */ /* 0x000fe40004000000 */
[----:B------:R-:W-:Y:S02]  /*2ed0*/  FSEL R33, R39, R38, !P2 ;  /* 0x0000002627217208 */ /* 0x000fe40005000000 */
[----:B------:R-:W4:Y:S01]  /*2ee0*/  LDS.128 R36, [R92+0xf0] ;  /* 0x0000f0005c247984 */ /* 0x000f220000000c00 */
[----:B------:R-:W-:Y:S02]  /*2ef0*/  FSETP.GEU.AND P1, PT, R34, R35, PT ;  /* 0x000000232200720b */ /* 0x000fe40003f2e000 */
[----:B------:R-:W-:-:S02]  /*2f00*/  FSEL R43, R29, R28, !P3 ;  /* 0x0000001c1d2b7208 */ /* 0x000fc40005800000 */
[----:B-1----:R-:W-:Y:S02]  /*2f10*/  FSETP.GEU.AND P2, PT, R33, R64, PT ;  /* 0x000000402100720b */ /* 0x002fe40003f4e000 */
[----:B------:R-:W-:Y:S02]  /*2f20*/  FSETP.GEU.AND P0, PT, R25, R26, PT ;  /* 0x0000001a1900720b */ /* 0x000fe40003f0e000 */
[----:B------:R-:W-:Y:S02]  /*2f30*/  FSEL R29, R35, R34, !P1 ;  /* 0x00000022231d7208 */ /* 0x000fe40004800000 */
[----:B------:R-:W-:Y:S02]  /*2f40*/  FSEL R64, R64, R33, !P2 ;  /* 0x0000002140407208 */ /* 0x000fe40005000000 */
[----:B------:R-:W-:Y:S01]  /*2f50*/  FSEL R26, R26, R25, !P0 ;  /* 0x000000191a1a7208 */ /* 0x000fe20004000000 */
[----:B------:R-:W1:Y:S01]  /*2f60*/  LDS.128 R32, [R92+0x1f0] ;  /* 0x0001f0005c207984 */ /* 0x000e620000000c00 */
[----:B--2---:R-:W-:Y:S01]  /*2f70*/  FSETP.GEU.AND P0, PT, R29, R52, PT ;  /* 0x000000341d00720b */ /* 0x004fe20003f0e000 */
[----:B------:R-:W2:Y:S01]  /*2f80*/  LDC.64 R24, c[0x0][0x390] ;  /* 0x0000e400ff187b82 */ /* 0x000ea20000000a00 */
[----:B------:R-:W-:-:S02]  /*2f90*/  FSETP.GEU.AND P1, PT, R64, R65, PT ;  /* 0x000000414000720b */ /* 0x000fc40003f2e000 */
[----:B------:R-:W-:Y:S01]  /*2fa0*/  FSEL R52, R52, R29, !P0 ;  /* 0x0000001d34347208 */ /* 0x000fe20004000000 */
[----:B------:R-:W-:Y:S01]  /*2fb0*/  IMAD.IADD R29, R15, 0x1, R102 ;  /* 0x000000010f1d7824 */ /* 0x000fe200078e0266 */
[----:B------:R-:W-:Y:S02]  /*2fc0*/  FSETP.GEU.AND P3, PT, R43, R30, PT ;  /* 0x0000001e2b00720b */ /* 0x000fe40003f6e000 */
[----:B------:R-:W-:Y:S02]  /*2fd0*/  FSEL R65, R65, R64, !P1 ;  /* 0x0000004041417208 */ /* 0x000fe40004800000 */
[----:B------:R-:W-:Y:S02]  /*2fe0*/  FSETP.GEU.AND P1, PT, R52, R53, PT ;  /* 0x000000353400720b */ /* 0x000fe40003f2e000 */
[----:B------:R-:W-:Y:S02]  /*2ff0*/  FSEL R30, R30, R43, !P3 ;  /* 0x0000002b1e1e7208 */ /* 0x000fe40005800000 */
[----:B------:R-:W-:-:S02]  /*3000*/  FSEL R53, R53, R52, !P1 ;  /* 0x0000003435357208 */ /* 0x000fc40004800000 */
[----:B------:R-:W-:Y:S02]  /*3010*/  FSETP.GEU.AND P2, PT, R30, R31, PT ;  /* 0x0000001f1e00720b */ /* 0x000fe40003f4e000 */
[----:B------:R-:W-:Y:S02]  /*3020*/  FSETP.GEU.AND P0, PT, R26, R27, PT ;  /* 0x0000001b1a00720b */ /* 0x000fe40003f0e000 */
[----:B------:R-:W-:Y:S02]  /*3030*/  FSETP.GEU.AND P1, PT, R53, R54, PT ;  /* 0x000000363500720b */ /* 0x000fe40003f2e000 */
[----:B------:R-:W-:Y:S02]  /*3040*/  FSEL R31, R31, R30, !P2 ;  /* 0x0000001e1f1f7208 */ /* 0x000fe40005000000 */
[----:B------:R-:W-:Y:S01]  /*3050*/  FSETP.GEU.AND P2, PT, R65, R66, PT ;  /* 0x000000424100720b */ /* 0x000fe20003f4e000 */
[----:B--2---:R-:W-:Y:S01]  /*3060*/  IMAD.WIDE R46, R47, 0x4, R24 ;  /* 0x000000042f2e7825 */ /* 0x004fe200078e0218 */
[----:B------:R-:W-:-:S02]  /*3070*/  FSEL R27, R27, R26, !P0 ;  /* 0x0000001a1b1b7208 */ /* 0x000fc40004000000 */
[----:B------:R-:W-:Y:S01]  /*3080*/  FSEL R54, R54, R53, !P1 ;  /* 0x0000003536367208 */ /* 0x000fe20004800000 */
[----:B------:R-:W-:Y:S01]  /*3090*/  IMAD.IADD R26, R93, 0x1, R108 ;  /* 0x000000015d1a7824 */ /* 0x000fe200078e026c */
[----:B---3--:R-:W-:Y:S01]  /*30a0*/  FSETP.GEU.AND P3, PT, R31, R48, PT ;  /* 0x000000301f00720b */ /* 0x008fe20003f6e000 */
[----:B------:R-:W-:Y:S01]  /*30b0*/  IMAD.WIDE R28, R29, 0x4, R24 ;  /* 0x000000041d1c7825 */ /* 0x000fe200078e0218 */
[----:B------:R-:W-:Y:S02]  /*30c0*/  FSEL R66, R66, R65, !P2 ;  /* 0x0000004142427208 */ /* 0x000fe40005000000 */
[----:B0-----:R-:W-:Y:S01]  /*30d0*/  FSETP.GEU.AND P0, PT, R27, R60, PT ;  /* 0x0000003c1b00720b */ /* 0x001fe20003f0e000 */
[----:B------:R-:W-:Y:S01]  /*30e0*/  IMAD.IADD R65, R15, 0x1, R98 ;  /* 0x000000010f417824 */ /* 0x000fe200078e0262 */
[----:B------:R-:W-:Y:S02]  /*30f0*/  FSETP.GEU.AND P1, PT, R54, R55, PT ;  /* 0x000000373600720b */ /* 0x000fe40003f2e000 */
[----:B------:R-:W-:-:S02]  /*3100*/  FSEL R48, R48, R31, !P3 ;  /* 0x0000001f30307208 */ /* 0x000fc40005800000 */
[----:B------:R-:W-:Y:S02]  /*3110*/  FSETP.GEU.AND P2, PT, R66, R67, PT ;  /* 0x000000434200720b */ /* 0x000fe40003f4e000 */
[----:B------:R-:W-:Y:S02]  /*3120*/  FSEL R60, R60, R27, !P0 ;  /* 0x0000001b3c3c7208 */ /* 0x000fe40004000000 */
[----:B------:R-:W-:Y:S02]  /*3130*/  FSEL R55, R55, R54, !P1 ;  /* 0x0000003637377208 */ /* 0x000fe40004800000 */
[----:B------:R-:W-:Y:S02]  /*3140*/  FSETP.GEU.AND P3, PT, R48, R49, PT ;  /* 0x000000313000720b */ /* 0x000fe40003f6e000 */
[----:B------:R-:W-:Y:S02]  /*3150*/  FSEL R67, R67, R66, !P2 ;  /* 0x0000004243437208 */ /* 0x000fe40005000000 */
[----:B------:R-:W-:-:S02]  /*3160*/  FSETP.GEU.AND P0, PT, R60, R61, PT ;  /* 0x0000003d3c00720b */ /* 0x000fc40003f0e000 */
[----:B----4-:R-:W-:Y:S02]  /*3170*/  FSETP.GEU.AND P1, PT, R55, R36, PT ;  /* 0x000000243700720b */ /* 0x010fe40003f2e000 */
[----:B------:R-:W-:Y:S02]  /*3180*/  FSEL R49, R49, R48, !P3 ;  /* 0x0000003031317208 */ /* 0x000fe40005800000 */
[----:B------:R-:W-:Y:S02]  /*3190*/  FSETP.GEU.AND P2, PT, R67, R56, PT ;  /* 0x000000384300720b */ /* 0x000fe40003f4e000 */
[----:B------:R-:W-:Y:S02]  /*31a0*/  FSEL R61, R61, R60, !P0 ;  /* 0x0000003c3d3d7208 */ /* 0x000fe40004000000 */
[----:B------:R-:W-:Y:S02]  /*31b0*/  FSEL R36, R36, R55, !P1 ;  /* 0x0000003724247208 */ /* 0x000fe40004800000 */
[----:B------:R-:W-:-:S02]  /*31c0*/  FSETP.GEU.AND P3, PT, R49, R50, PT ;  /* 0x000000323100720b */ /* 0x000fc40003f6e000 */
[----:B------:R-:W-:Y:S02]  /*31d0*/  FSEL R56, R56, R67, !P2 ;  /* 0x0000004338387208 */ /* 0x000fe40005000000 */
[----:B------:R-:W-:Y:S02]  /*31e0*/  FSETP.GEU.AND P0, PT, R61, R62, PT ;  /* 0x0000003e3d00720b */ /* 0x000fe40003f0e000 */
[----:B------:R-:W-:Y:S02]  /*31f0*/  FSETP.GEU.AND P1, PT, R36, R37, PT ;  /* 0x000000252400720b */ /* 0x000fe40003f2e000 */
[----:B------:R-:W-:Y:S02]  /*3200*/  FSEL R50, R50, R49, !P3 ;  /* 0x0000003132327208 */ /* 0x000fe40005800000 */
[----:B------:R-:W-:Y:S02]  /*3210*/  FSETP.GEU.AND P2, PT, R56, R57, PT ;  /* 0x000000393800720b */ /* 0x000fe40003f4e000 */
[----:B------:R-:W-:-:S02]  /*3220*/  FSEL R62, R62, R61, !P0 ;  /* 0x0000003d3e3e7208 */ /* 0x000fc40004000000 */
[----:B------:R-:W-:Y:S02]  /*3230*/  FSEL R37, R37, R36, !P1 ;  /* 0x0000002425257208 */ /* 0x000fe40004800000 */
[----:B------:R-:W-:Y:S02]  /*3240*/  FSETP.GEU.AND P3, PT, R50, R51, PT ;  /* 0x000000333200720b */ /* 0x000fe40003f6e000 */
[----:B------:R-:W-:Y:S02]  /*3250*/  ISETP.GE.AND P1, PT, R26, UR12, PT ;  /* 0x0000000c1a007c0c */ /* 0x000fe4000bf26270 */
[----:B------:R-:W0:Y:S01]  /*3260*/  LDC.64 R26, c[0x0][0x390] ;  /* 0x0000e400ff1a7b82 */ /* 0x000e220000000a00 */
[----:B------:R-:W-:Y:S02]  /*3270*/  FSEL R57, R57, R56, !P2 ;  /* 0x0000003839397208 */ /* 0x000fe40005000000 */
[----:B------:R-:W-:Y:S02]  /*3280*/  FSETP.GEU.AND P0, PT, R62, R63, PT ;  /* 0x0000003f3e00720b */ /* 0x000fe40003f0e000 */
[----:B------:R-:W-:-:S02]  /*3290*/  FSEL R51, R51, R50, !P3 ;  /* 0x0000003233337208 */ /* 0x000fc40005800000 */
[----:B------:R-:W-:Y:S02]  /*32a0*/  FSETP.GEU.AND P2, PT, R57, R58, PT ;  /* 0x0000003a3900720b */ /* 0x000fe40003f4e000 */
[----:B------:R-:W-:Y:S02]  /*32b0*/  FSEL R66, R63, R62, !P0 ;  /* 0x0000003e3f427208 */ /* 0x000fe40004000000 */
[----:B-1----:R-:W-:Y:S02]  /*32c0*/  FSETP.GEU.AND P0, PT, R51, R32, PT ;  /* 0x000000203300720b */ /* 0x002fe40003f0e000 */
[----:B------:R-:W-:Y:S01]  /*32d0*/  FSEL R58, R58, R57, !P2 ;  /* 0x000000393a3a7208 */ /* 0x000fe20005000000 */
[C---:B------:R-:W-:Y:S01]  /*32e0*/  IMAD.IADD R57, R15.reuse, 0x1, R122 ;  /* 0x000000010f397824 */ /* 0x040fe200078e027a */
[----:B------:R-:W-:Y:S01]  /*32f0*/  FSEL R32, R32, R51, !P0 ;  /* 0x0000003320207208 */ /* 0x000fe20004000000 */
[----:B------:R-:W-:Y:S01]  /*3300*/  IMAD.IADD R51, R15, 0x1, R116 ;  /* 0x000000010f337824 */ /* 0x000fe200078e0274 */
[----:B------:R-:W-:Y:S01]  /*3310*/  FSETP.GEU.AND P2, PT, R58, R59, PT ;  /* 0x0000003b3a00720b */ /* 0x000fe20003f4e000 */
[----:B------:R-:W-:Y:S01]  /*3320*/  IMAD.WIDE R56, R57, 0x4, R24 ;  /* 0x0000000439387825 */ /* 0x000fe200078e0218 */
[----:B------:R-:W-:-:S02]  /*3330*/  FSETP.GEU.AND P0, PT, R37, R38, PT ;  /* 0x000000262500720b */ /* 0x000fc40003f0e000 */
[----:B------:R-:W-:Y:S01]  /*3340*/  FSETP.GEU.AND P3, PT, R32, R33, PT ;  /* 0x000000212000720b */ /* 0x000fe20003f6e000 */
[----:B------:R-:W-:Y:S01]  /*3350*/  IMAD.WIDE R50, R51, 0x4, R24 ;  /* 0x0000000433327825 */ /* 0x000fe200078e0218 */
[----:B------:R-:W-:Y:S02]  /*3360*/  FSEL R67, R59, R58, !P2 ;  /* 0x0000003a3b437208 */ /* 0x000fe40005000000 */
[----:B------:R-:W-:Y:S01]  /*3370*/  FSEL R38, R38, R37, !P0 ;  /* 0x0000002526267208 */ /* 0x000fe20004000000 */
[----:B------:R-:W-:Y:S01]  /*3380*/  IMAD.IADD R37, R15, 0x1, R108 ;  /* 0x000000010f257824 */ /* 0x000fe200078e026c */
[----:B------:R-:W-:Y:S01]  /*3390*/  FSEL R97, R33, R32, !P3 ;  /* 0x0000002021617208 */ /* 0x000fe20005800000 */
[C---:B------:R-:W-:Y:S01]  /*33a0*/  IMAD.IADD R33, R15.reuse, 0x1, R106 ;  /* 0x000000010f217824 */ /* 0x040fe200078e026a */
[----:B------:R-:W-:Y:S01]  /*33b0*/  IADD3 R53, PT, PT, R15, R118, RZ ;  /* 0x000000760f357210 */ /* 0x000fe20007ffe0ff */
[----:B------:R-:W-:Y:S01]  /*33c0*/  IMAD.WIDE R36, R37, 0x4, R24 ;  /* 0x0000000425247825 */ /* 0x000fe200078e0218 */
[C---:B------:R-:W-:Y:S01]  /*33d0*/  IADD3 R49, PT, PT, R15.reuse, R114, RZ ;  /* 0x000000720f317210 */ /* 0x040fe20007ffe0ff */
[----:B------:R-:W2:Y:S01]  /*33e0*/  @!P6 LDG.E.CONSTANT R105, desc[UR14][R50.64] ;  /* 0x0000000e3269e981 */ /* 0x000ea2000c1e9900 */
[----:B------:R-:W-:Y:S01]  /*33f0*/  IADD3 R59, PT, PT, R15, R124, RZ ;  /* 0x0000007c0f3b7210 */ /* 0x000fe20007ffe0ff */
[----:B------:R-:W-:Y:S01]  /*3400*/  IMAD.IADD R124, R93, 0x1, R124 ;  /* 0x000000015d7c7824 */ /* 0x000fe200078e027c */
        /* <DEDUP_REMOVED lines=9> */
[C---:B------:R-:W-:Y:S01]  /*34a0*/  IMAD.IADD R96, R93.reuse, 0x1, R96 ;  /* 0x000000015d607824 */ /* 0x040fe200078e0260 */
[----:B------:R-:W-:Y:S01]  /*34b0*/  IADD3 R122, PT, PT, R93, R122, RZ ;  /* 0x0000007a5d7a7210 */ /* 0x000fe20007ffe0ff */
[----:B------:R-:W-:Y:S01]  /*34c0*/  IMAD.WIDE R58, R59, 0x4, R24 ;  /* 0x000000043b3a7825 */ /* 0x000fe200078e0218 */
[----:B------:R-:W-:-:S02]  /*34d0*/  IADD3 R112, PT, PT, R93, R112, RZ ;  /* 0x000000705d707210 */ /* 0x000fc40007ffe0ff */
[----:B------:R-:W-:Y:S01]  /*34e0*/  IADD3 R106, PT, PT, R93, R106, RZ ;  /* 0x0000006a5d6a7210 */ /* 0x000fe20007ffe0ff */
[--C-:B------:R-:W-:Y:S01]  /*34f0*/  IMAD.WIDE R54, R55, 0x4, R24.reuse ;  /* 0x0000000437367825 */ /* 0x100fe200078e0218 */
[C---:B------:R-:W-:Y:S02]  /*3500*/  IADD3 R102, PT, PT, R93.reuse, R102, RZ ;  /* 0x000000665d667210 */ /* 0x040fe40007ffe0ff */
[----:B------:R-:W-:Y:S01]  /*3510*/  IADD3 R98, PT, PT, R93, R98, RZ ;  /* 0x000000625d627210 */ /* 0x000fe20007ffe0ff */
[----:B------:R-:W-:Y:S01]  /*3520*/  IMAD.WIDE R52, R53, 0x4, R24 ;  /* 0x0000000435347825 */ /* 0x000fe200078e0218 */
[C---:B------:R-:W-:Y:S02]  /*3530*/  LEA R108, R93.reuse, R45, 0x2 ;  /* 0x0000002d5d6c7211 */ /* 0x040fe400078e10ff */
[----:B------:R-:W-:Y:S01]  /*3540*/  ISETP.GE.AND P3, PT, R124, UR12, PT ;  /* 0x0000000c7c007c0c */ /* 0x000fe2000bf66270 */
[----:B------:R-:W-:Y:S01]  /*3550*/  IMAD.IADD R93, R93, 0x1, R94 ;  /* 0x000000015d5d7824 */ /* 0x000fe200078e025e */
[----:B------:R-:W-:Y:S01]  /*3560*/  ISETP.GE.AND P2, PT, R122, UR12, PT ;  /* 0x0000000c7a007c0c */ /* 0x000fe2000bf46270 */
[--C-:B------:R-:W-:Y:S01]  /*3570*/  IMAD.WIDE R48, R49, 0x4, R24.reuse ;  /* 0x0000000431307825 */ /* 0x100fe200078e0218 */
[----:B------:R-:W-:Y:S01]  /*3580*/  ISETP.GE.AND P0, PT, R120, UR12, PT ;  /* 0x0000000c78007c0c */ /* 0x000fe2000bf06270 */
[----:B------:R-:W3:Y:S02]  /*3590*/  @!P4 LDG.E.CONSTANT R103, desc[UR14][R52.64] ;  /* 0x0000000e3467c981 */ /* 0x000ee4000c1e9900 */
[----:B------:R-:W-:-:S04]  /*35a0*/  IMAD.WIDE R42, R43, 0x4, R24 ;  /* 0x000000042b2a7825 */ /* 0x000fc800078e0218 */
[--C-:B------:R-:W-:Y:S01]  /*35b0*/  IMAD.WIDE R32, R33, 0x4, R24.reuse ;  /* 0x0000000421207825 */ /* 0x100fe200078e0218 */
[----:B------:R-:W4:Y:S03]  /*35c0*/  @!P5 LDG.E.CONSTANT R107, desc[UR14][R48.64] ;  /* 0x0000000e306bd981 */ /* 0x000f26000c1e9900 */
[--C-:B------:R-:W-:Y:S01]  /*35d0*/  IMAD.WIDE R30, R31, 0x4, R24.reuse ;  /* 0x000000041f1e7825 */ /* 0x100fe200078e0218 */
[----:B------:R-:W5:Y:S03]  /*35e0*/  @!P2 LDG.E.CONSTANT R99, desc[UR14][R56.64] ;  /* 0x0000000e3863a981 */ /* 0x000f66000c1e9900 */
[----:B------:R-:W-:-:S04]  /*35f0*/  IMAD.WIDE R60, R61, 0x4, R24 ;  /* 0x000000043d3c7825 */ /* 0x000fc800078e0218 */
[----:B0-----:R-:W-:-:S04]  /*3600*/  IMAD.WIDE R64, R65, 0x4, R26 ;  /* 0x0000000441407825 */ /* 0x001fc800078e021a */
[----:B------:R-:W-:-:S04]  /*3610*/  IMAD.WIDE R62, R63, 0x4, R26 ;  /* 0x000000043f3e7825 */ /* 0x000fc800078e021a */
[----:B------:R-:W-:Y:S01]  /*3620*/  IMAD.WIDE R94, R95, 0x4, R26 ;  /* 0x000000045f5e7825 */ /* 0x000fe200078e021a */
[----:B------:R-:W5:Y:S03]  /*3630*/  @!P0 LDG.E.CONSTANT R101, desc[UR14][R54.64] ;  /* 0x0000000e36658981 */ /* 0x000f66000c1e9900 */
[----:B------:R-:W-:Y:S01]  /*3640*/  IMAD.MOV.U32 R45, RZ, RZ, RZ ;  /* 0x000000ffff2d7224 */ /* 0x000fe200078e00ff */
[----:B------:R0:W1:Y:S01]  /*3650*/  LDS.128 R24, [R92+0x200] ;  /* 0x000200005c187984 */ /* 0x0000620000000c00 */
[----:B------:R-:W-:-:S04]  /*3660*/  ISETP.GE.AND P2, PT, R110, UR12, PT ;  /* 0x0000000c6e007c0c */ /* 0x000fc8000bf46270 */
[----:B------:R-:W5:Y:S01]  /*3670*/  @!P3 LDG.E.CONSTANT R45, desc[UR14][R58.64] ;  /* 0x0000000e3a2db981 */ /* 0x000f62000c1e9900 */
[----:B------:R-:W-:Y:S01]  /*3680*/  ISETP.GE.AND P3, PT, R112, UR12, PT ;  /* 0x0000000c70007c0c */ /* 0x000fe2000bf66270 */
[----:B------:R-:W-:Y:S01]  /*3690*/  IMAD.MOV.U32 R109, RZ, RZ, RZ ;  /* 0x000000ffff6d7224 */ /* 0x000fe200078e00ff */
[----:B0-----:R-:W-:Y:S01]  /*36a0*/  MOV R92, RZ ;  /* 0x000000ff005c7202 */ /* 0x001fe20000000f00 */
[----:B------:R-:W-:Y:S01]  /*36b0*/  IMAD.MOV.U32 R111, RZ, RZ, RZ ;  /* 0x000000ffff6f7224 */ /* 0x000fe200078e00ff */
[----:B------:R-:W-:Y:S02]  /*36c0*/  ISETP.GE.AND P0, PT, R106, UR12, PT ;  /* 0x0000000c6a007c0c */ /* 0x000fe4000bf06270 */
[----:B------:R-:W-:Y:S02]  /*36d0*/  ISETP.GE.AND P4, PT, R104, UR12, PT ;  /* 0x0000000c68007c0c */ /* 0x000fe4000bf86270 */
[----:B------:R-:W5:Y:S01]  /*36e0*/  @!P2 LDG.E.CONSTANT R92, desc[UR14][R42.64] ;  /* 0x0000000e2a5ca981 */ /* 0x000f62000c1e9900 */
[----:B------:R-:W-:-:S02]  /*36f0*/  ISETP.GE.AND P6, PT, R102, UR12, PT ;  /* 0x0000000c66007c0c */ /* 0x000fc4000bfc6270 */
[----:B------:R-:W-:Y:S01]  /*3700*/  ISETP.GE.AND P5, PT, R100, UR12, PT ;  /* 0x0000000c64007c0c */ /* 0x000fe2000bfa6270 */
[----:B------:R-:W5:Y:S01]  /*3710*/  @!P1 LDG.E.CONSTANT R111, desc[UR14][R36.64] ;  /* 0x0000000e246f9981 */ /* 0x000f62000c1e9900 */
[----:B------:R-:W-:Y:S02]  /*3720*/  ISETP.GE.AND P2, PT, R96, UR12, PT ;  /* 0x0000000c60007c0c */ /* 0x000fe4000bf46270 */
[----:B------:R-:W-:Y:S01]  /*3730*/  ISETP.GE.AND P1, PT, R93, UR12, PT ;  /* 0x0000000c5d007c0c */ /* 0x000fe2000bf26270 */
[----:B------:R-:W5:Y:S01]  /*3740*/  @!P3 LDG.E.CONSTANT R109, desc[UR14][R46.64] ;  /* 0x0000000e2e6db981 */ /* 0x000f62000c1e9900 */
[----:B------:R-:W-:Y:S01]  /*3750*/  ISETP.GE.AND P3, PT, R98, UR12, PT ;  /* 0x0000000c62007c0c */ /* 0x000fe2000bf66270 */
[----:B------:R-:W-:Y:S01]  /*3760*/  HFMA2 R113, -RZ, RZ, 0, 0 ;  /* 0x00000000ff717431 */ /* 0x000fe200000001ff */
[----:B------:R-:W-:Y:S02]  /*3770*/  CS2R R114, SRZ ;  /* 0x0000000000727805 */ /* 0x000fe4000001ff00 */
[----:B------:R-:W-:-:S02]  /*3780*/  CS2R R116, SRZ ;  /* 0x0000000000747805 */ /* 0x000fc4000001ff00 */
[----:B------:R-:W-:Y:S02]  /*3790*/  MOV R118, RZ ;  /* 0x000000ff00767202 */ /* 0x000fe40000000f00 */
[----:B------:R-:W5:Y:S04]  /*37a0*/  @!P4 LDG.E.CONSTANT R114, desc[UR14][R30.64] ;  /* 0x0000000e1e72c981 */ /* 0x000f68000c1e9900 */
[----:B------:R-:W5:Y:S04]  /*37b0*/  @!P0 LDG.E.CONSTANT R113, desc[UR14][R32.64] ;  /* 0x0000000e20718981 */ /* 0x000f68000c1e9900 */
[----:B------:R-:W5:Y:S01]  /*37c0*/  @!P6 LDG.E.CONSTANT R115, desc[UR14][R28.64] ;  /* 0x0000000e1c73e981 */ /* 0x000f62000c1e9900 */
[----:B-1----:R-:W-:-:S03]  /*37d0*/  IMAD.MOV.U32 R27, RZ, RZ, RZ ;  /* 0x000000ffff1b7224 */ /* 0x002fc600078e00ff */
[----:B------:R-:W5:Y:S04]  /*37e0*/  @!P5 LDG.E.CONSTANT R116, desc[UR14][R60.64] ;  /* 0x0000000e3c74d981 */ /* 0x000f68000c1e9900 */
[----:B------:R-:W5:Y:S04]  /*37f0*/  @!P3 LDG.E.CONSTANT R117, desc[UR14][R64.64] ;  /* 0x0000000e4075b981 */ /* 0x000f68000c1e9900 */
[----:B------:R-:W5:Y:S04]  /*3800*/  @!P2 LDG.E.CONSTANT R27, desc[UR14][R62.64] ;  /* 0x0000000e3e1ba981 */ /* 0x000f68000c1e9900 */
[----:B------:R-:W5:Y:S01]  /*3810*/  @!P1 LDG.E.CONSTANT R118, desc[UR14][R94.64] ;  /* 0x0000000e5e769981 */ /* 0x000f62000c1e9900 */
[----:B------:R-:W-:-:S02]  /*3820*/  FSETP.GEU.AND P1, PT, R97, R34, PT ;  /* 0x000000226100720b */ /* 0x000fc40003f2e000 */
[----:B------:R-:W-:Y:S02]  /*3830*/  FSETP.GEU.AND P0, PT, R38, R39, PT ;  /* 0x000000272600720b */ /* 0x000fe40003f0e000 */
[----:B------:R-:W-:Y:S01]  /*3840*/  FSEL R97, R34, R97, !P1 ;  /* 0x0000006122617208 */ /* 0x000fe20004800000 */
[----:B------:R-:W-:Y:S01]  /*3850*/  HFMA2 R34, -RZ, RZ, 3.7421875, 0 ;  /* 0x437c0000ff227431 */ /* 0x000fe200000001ff */
[----:B------:R-:W-:Y:S01]  /*3860*/  FSEL R39, R39, R38, !P0 ;  /* 0x0000002627277208 */ /* 0x000fe20004000000 */
[----:B------:R-:W-:Y:S01]  /*3870*/  FADD R89, -R66, R89 ;  /* 0x0000005942597221 */ /* 0x000fe20000000100 */
[----:B------:R-:W-:Y:S01]  /*3880*/  FSETP.GEU.AND P0, PT, R67, R40, PT ;  /* 0x000000284300720b */ /* 0x000fe20003f0e000 */
[----:B------:R-:W-:-:S03]  /*3890*/  IMAD.MOV.U32 R38, RZ, RZ, 0x3bbb989d ;  /* 0x3bbb989dff267424 */ /* 0x000fc600078e00ff */
[----:B------:R-:W-:Y:S01]  /*38a0*/  FSEL R40, R40, R67, !P0 ;  /* 0x0000004328287208 */ /* 0x000fe20004000000 */
[----:B------:R-:W-:Y:S01]  /*38b0*/  FFMA.SAT R67, R89, R38, 0.5 ;  /* 0x3f00000059437423 */ /* 0x000fe20000002026 */
[----:B------:R-:W-:-:S03]  /*38c0*/  FSETP.GEU.AND P0, PT, R97, R35, PT ;  /* 0x000000236100720b */ /* 0x000fc60003f0e000 */
[----:B------:R-:W-:Y:S01]  /*38d0*/  FFMA.RM R67, R67, R34, 12582913 ;  /* 0x4b40000143437423 */ /* 0x000fe20000004022 */
[----:B------:R-:W-:-:S03]  /*38e0*/  FSEL R97, R35, R97, !P0 ;  /* 0x0000006123617208 */ /* 0x000fc60004000000 */
[----:B------:R-:W-:Y:S01]  /*38f0*/  FADD R35, R67, -12583039 ;  /* 0xcb40007f43237421 */ /* 0x000fe20000000000 */
[----:B------:R-:W-:-:S03]  /*3900*/  FSETP.GEU.AND P0, PT, R39, R44, PT ;  /* 0x0000002c2700720b */ /* 0x000fc60003f0e000 */
[----:B------:R-:W-:-:S04]  /*3910*/  FFMA R35, R89, 1.4426950216293334961, -R35 ;  /* 0x3fb8aa3b59237823 */ /* 0x000fc80000000823 */
[----:B------:R-:W-:Y:S01]  /*3920*/  FFMA R89, R89, 1.925963033500011079e-08, R35 ;  /* 0x32a5706059597823 */ /* 0x000fe20000000023 */
[----:B------:R-:W-:Y:S02]  /*3930*/  FSEL R35, R44, R39, !P0 ;  /* 0x000000272c237208 */ /* 0x000fe40004000000 */
[----:B------:R-:W-:Y:S02]  /*3940*/  FSETP.GEU.AND P0, PT, R40, R41, PT ;  /* 0x000000292800720b */ /* 0x000fe40003f0e000 */
[----:B------:R-:W-:Y:S02]  /*3950*/  FSETP.GEU.AND P1, PT, R97, R24, PT ;  /* 0x000000186100720b */ /* 0x000fe40003f2e000 */
[----:B------:R-:W-:Y:S01]  /*3960*/  FSEL R40, R41, R40, !P0 ;  /* 0x0000002829287208 */ /* 0x000fe20004000000 */
[----:B------:R-:W-:Y:S01]  /*3970*/  FADD R41, -R35, R88 ;  /* 0x0000005823297221 */ /* 0x000fe20000000100 */
[----:B------:R-:W-:-:S03]  /*3980*/  FSEL R44, R24, R97, !P1 ;  /* 0x00000061182c7208 */ /* 0x000fc60004800000 */
[----:B------:R-:W-:Y:S01]  /*3990*/  FFMA.SAT R39, R41, R38, 0.5 ;  /* 0x3f00000029277423 */ /* 0x000fe20000002026 */
[----:B------:R-:W-:-:S03]  /*39a0*/  FSETP.GEU.AND P0, PT, R44, R25, PT ;  /* 0x000000192c00720b */ /* 0x000fc60003f0e000 */
[----:B------:R-:W-:Y:S01]  /*39b0*/  FFMA.RM R24, R39, R34, 12582913 ;  /* 0x4b40000127187423 */ /* 0x000fe20000004022 */
[----:B------:R-:W-:-:S03]  /*39c0*/  FSEL R39, R25, R44, !P0 ;  /* 0x0000002c19277208 */ /* 0x000fc60004000000 */
[----:B------:R-:W-:Y:S01]  /*39d0*/  FADD R44, R24, -12583039 ;  /* 0xcb40007f182c7421 */ /* 0x000fe20000000000 */
[----:B------:R0:W1:Y:S01]  /*39e0*/  MUFU.EX2 R88, R89 ;  /* 0x0000005900587308 */ /* 0x0000620000000800 */
[----:B------:R-:W-:Y:S02]  /*39f0*/  FSETP.GEU.AND P0, PT, R39, R26, PT ;  /* 0x0000001a2700720b */ /* 0x000fe40003f0e000 */
[----:B------:R-:W-:Y:S01]  /*3a00*/  FFMA R44, R41, 1.4426950216293334961, -R44 ;  /* 0x3fb8aa3b292c7823 */ /* 0x000fe2000000082c */
[----:B------:R-:W-:Y:S01]  /*3a10*/  IMAD.SHL.U32 R25, R67, 0x800000, RZ ;  /* 0x0080000043197824 */ /* 0x000fe200078e00ff */
[----:B------:R-:W-:Y:S01]  /*3a20*/  FSEL R39, R26, R39, !P0 ;  /* 0x000000271a277208 */ /* 0x000fe20004000000 */
[----:B0-----:R-:W-:Y:S01]  /*3a30*/  FADD R89, -R40, R91 ;  /* 0x0000005b28597221 */ /* 0x001fe20000000100 */
[----:B------:R-:W-:-:S03]  /*3a40*/  FFMA R67, R41, 1.925963033500011079e-08, R44 ;  /* 0x32a5706029437823 */ /* 0x000fc6000000002c */
[----:B------:R-:W-:-:S04]  /*3a50*/  FFMA.SAT R41, R89, R38, 0.5 ;  /* 0x3f00000059297423 */ /* 0x000fc80000002026 */
[----:B------:R-:W-:Y:S01]  /*3a60*/  FFMA.RM R26, R41, R34, 12582913 ;  /* 0x4b400001291a7423 */ /* 0x000fe20000004022 */
[----:B------:R-:W-:-:S03]  /*3a70*/  FADD R41, -R39, R90 ;  /* 0x0000005a27297221 */ /* 0x000fc60000000100 */
[----:B------:R-:W-:Y:S01]  /*3a80*/  FADD R44, R26, -12583039 ;  /* 0xcb40007f1a2c7421 */ /* 0x000fe20000000000 */
[----:B------:R-:W-:Y:S01]  /*3a90*/  FFMA.SAT R91, R41, R38, 0.5 ;  /* 0x3f000000295b7423 */ /* 0x000fe20000002026 */
[----:B-1----:R-:W-:Y:S02]  /*3aa0*/  FMUL R25, R25, R88 ;  /* 0x0000005819197220 */ /* 0x002fe40000400000 */
[----:B------:R-:W-:Y:S01]  /*3ab0*/  FFMA R88, R89, 1.4426950216293334961, -R44 ;  /* 0x3fb8aa3b59587823 */ /* 0x000fe2000000082c */
[----:B------:R-:W-:-:S04]  /*3ac0*/  FFMA.RM R44, R91, R34, 12582913 ;  /* 0x4b4000015b2c7423 */ /* 0x000fc80000004022 */
[----:B------:R-:W-:Y:S01]  /*3ad0*/  FADD R90, R44, -12583039 ;  /* 0xcb40007f2c5a7421 */ /* 0x000fe20000000000 */
[----:B------:R-:W-:-:S03]  /*3ae0*/  IMAD R108, R85, 0x80, R108 ;  /* 0x00000080556c7824 */ /* 0x000fc600078e026c */
[----:B------:R-:W-:Y:S01]  /*3af0*/  FFMA R90, R41, 1.4426950216293334961, -R90 ;  /* 0x3fb8aa3b295a7823 */ /* 0x000fe2000000085a */
[----:B------:R-:W-:-:S03]  /*3b00*/  FFMA R88, R89, 1.925963033500011079e-08, R88 ;  /* 0x32a5706059587823 */ /* 0x000fc60000000058 */
[----:B------:R-:W-:Y:S01]  /*3b10*/  FFMA R90, R41, 1.925963033500011079e-08, R90 ;  /* 0x32a57060295a7823 */ /* 0x000fe2000000005a */
[C---:B------:R-:W-:Y:S01]  /*3b20*/  FMUL R21, R25.reuse, R21 ;  /* 0x0000001519157220 */ /* 0x040fe20000400000 */
[C---:B------:R-:W-:Y:S01]  /*3b30*/  FMUL R14, R25.reuse, R14 ;  /* 0x0000000e190e7220 */ /* 0x040fe20000400000 */
[C---:B------:R-:W-:Y:S01]  /*3b40*/  FMUL R9, R25.reuse, R9 ;  /* 0x0000000919097220 */ /* 0x040fe20000400000 */
[C---:B------:R-:W-:Y:S01]  /*3b50*/  FMUL R12, R25.reuse, R12 ;  /* 0x0000000c190c7220 */ /* 0x040fe20000400000 */
[C---:B------:R-:W-:Y:S01]  /*3b60*/  FMUL R71, R25.reuse, R71 ;  /* 0x0000004719477220 */ /* 0x040fe20000400000 */
[C---:B------:R-:W-:Y:S01]  /*3b70*/  FMUL R70, R25.reuse, R70 ;  /* 0x0000004619467220 */ /* 0x040fe20000400000 */
[C---:B------:R-:W-:Y:S01]  /*3b80*/  FMUL R73, R25.reuse, R73 ;  /* 0x0000004919497220 */ /* 0x040fe20000400000 */
[C---:B------:R-:W-:Y:S01]  /*3b90*/  FMUL R72, R25.reuse, R72 ;  /* 0x0000004819487220 */ /* 0x040fe20000400000 */
[----:B------:R-:W-:Y:S01]  /*3ba0*/  FMUL R4, R25, R4 ;  /* 0x0000000419047220 */ /* 0x000fe20000400000 */
[----:B------:R-:W0:Y:S01]  /*3bb0*/  MUFU.EX2 R67, R67 ;  /* 0x0000004300437308 */ /* 0x000e220000000800 */
[----:B------:R-:W1:Y:S07]  /*3bc0*/  S2UR UR10, SR_CgaCtaId ;  /* 0x00000000000a79c3 */ /* 0x000e6e0000008800 */
[----:B------:R-:W1:Y:S08]  /*3bd0*/  MUFU.EX2 R41, R88 ;  /* 0x0000005800297308 */ /* 0x000e700000000800 */
[----:B------:R-:W1:Y:S01]  /*3be0*/  MUFU.EX2 R25, R90 ;  /* 0x0000005a00197308 */ /* 0x000e620000000800 */
[----:B------:R-:W-:Y:S01]  /*3bf0*/  SHF.L.U32 R24, R24, 0x17, RZ ;  /* 0x0000001718187819 */ /* 0x000fe200000006ff */
[----:B------:R-:W-:Y:S01]  /*3c00*/  IMAD.SHL.U32 R26, R26, 0x800000, RZ ;  /* 0x008000001a1a7824 */ /* 0x000fe200078e00ff */
[----:B------:R-:W-:Y:S01]  /*3c10*/  SHF.L.U32 R44, R44, 0x17, RZ ;  /* 0x000000172c2c7819 */ /* 0x000fe200000006ff */
[----:B------:R-:W-:-:S02]  /*3c20*/  UMOV UR8, 0x400 ;  /* 0x0000040000087882 */ /* 0x000fc40000000000 */
[----:B0-----:R-:W-:Y:S01]  /*3c30*/  FMUL R89, R24, R67 ;  /* 0x0000004318597220 */ /* 0x001fe20000400000 */
[----:B------:R-:W-:Y:S01]  /*3c40*/  UIADD3 UR9, UPT, UPT, UR8, 0x4080, URZ ;  /* 0x0000408008097890 */ /* 0x000fe2000fffe0ff */
[----:B-1----:R-:W-:Y:S01]  /*3c50*/  FMUL R41, R26, R41 ;  /* 0x000000291a297220 */ /* 0x002fe20000400000 */
[----:B------:R-:W-:Y:S01]  /*3c60*/  UIADD3 UR8, UPT, UPT, UR8, 0x3080, URZ ;  /* 0x0000308008087890 */ /* 0x000fe2000fffe0ff */
[C---:B------:R-:W-:Y:S01]  /*3c70*/  FMUL R18, R89.reuse, R18 ;  /* 0x0000001259127220 */ /* 0x040fe20000400000 */
[C---:B------:R-:W-:Y:S01]  /*3c80*/  FMUL R10, R89.reuse, R10 ;  /* 0x0000000a590a7220 */ /* 0x040fe20000400000 */
[C---:B------:R-:W-:Y:S01]  /*3c90*/  FMUL R7, R89.reuse, R7 ;  /* 0x0000000759077220 */ /* 0x040fe20000400000 */
[----:B------:R-:W-:Y:S01]  /*3ca0*/  FMUL R25, R44, R25 ;  /* 0x000000192c197220 */ /* 0x000fe20000400000 */
[C---:B------:R-:W-:Y:S01]  /*3cb0*/  FMUL R8, R89.reuse, R8 ;  /* 0x0000000859087220 */ /* 0x040fe20000400000 */
[C---:B------:R-:W-:Y:S01]  /*3cc0*/  FMUL R74, R89.reuse, R74 ;  /* 0x0000004a594a7220 */ /* 0x040fe20000400000 */
        /* <DEDUP_REMOVED lines=22> */
[----:B------:R-:W-:Y:S01]  /*3e30*/  MOV R97, RZ ;  /* 0x000000ff00617202 */ /* 0x000fe20000000f00 */
[----:B------:R-:W-:-:S02]  /*3e40*/  ULEA UR9, UR10, UR9, 0x18 ;  /* 0x000000090a097291 */ /* 0x000fc4000f8ec0ff */
[----:B------:R-:W-:Y:S01]  /*3e50*/  ULEA UR8, UR10, UR8, 0x18 ;  /* 0x000000080a087291 */ /* 0x000fe2000f8ec0ff */
[----:B--2---:R0:W-:Y:S04]  /*3e60*/  STS [R108+0x400], R105 ;  /* 0x000400696c007388 */ /* 0x0041e80000000800 */
[----:B---3--:R0:W-:Y:S04]  /*3e70*/  STS [R108+0x300], R103 ;  /* 0x000300676c007388 */ /* 0x0081e80000000800 */
[----:B----4-:R0:W-:Y:S04]  /*3e80*/  STS [R108+0x500], R107 ;  /* 0x0005006b6c007388 */ /* 0x0101e80000000800 */
[----:B-----5:R0:W-:Y:S04]  /*3e90*/  STS [R108+0x100], R99 ;  /* 0x000100636c007388 */ /* 0x0201e80000000800 */
[----:B------:R0:W-:Y:S04]  /*3ea0*/  STS [R108+0x200], R101 ;  /* 0x000200656c007388 */ /* 0x0001e80000000800 */
[----:B------:R0:W-:Y:S04]  /*3eb0*/  STS [R108], R45 ;  /* 0x0000002d6c007388 */ /* 0x0001e80000000800 */
        /* <DEDUP_REMOVED lines=11> */
.L_x_3:
[C---:B------:R-:W-:Y:S02]  /*3f70*/  LEA R24, R97.reuse, UR9, 0x2 ;  /* 0x0000000961187c11 */ /* 0x040fe4000f8e10ff */
[C---:B------:R-:W-:Y:S02]  /*3f80*/  LEA R44, R97.reuse, UR8, 0x7 ;  /* 0x00000008612c7c11 */ /* 0x040fe4000f8e38ff */
[----:B------:R-:W-:Y:S01]  /*3f90*/  IADD3 R97, PT, PT, R97, 0x1, RZ ;  /* 0x0000000161617810 */ /* 0x000fe20007ffe0ff */
[----:B------:R-:W-:Y:S02]  /*3fa0*/  IMAD R24, R11, 0x84, R24 ;  /* 0x000000840b187824 */ /* 0x000fe400078e0218 */
[----:B0-----:R-:W-:Y:S01]  /*3fb0*/  IMAD R103, R87, 0x10, R44 ;  /* 0x0000001057677824 */ /* 0x001fe200078e022c */
[----:B------:R-:W-:Y:S02]  /*3fc0*/  ISETP.NE.AND P0, PT, R97, 0x20, PT ;  /* 0x000000206100780c */ /* 0x000fe40003f05270 */
[----:B------:R-:W0:Y:S04]  /*3fd0*/  LDS R25, [R24] ;  /* 0x0000000018197984 */ /* 0x000e280000000800 */
[----:B------:R-:W1:Y:S04]  /*3fe0*/  LDS R26, [R24+0x84] ;  /* 0x00008400181a7984 */ /* 0x000e680000000800 */
[----:B------:R-:W2:Y:S04]  /*3ff0*/  LDS R45, [R24+0x108] ;  /* 0x00010800182d7984 */ /* 0x000ea80000000800 */
[----:B------:R-:W3:Y:S01]  /*4000*/  LDS R90, [R24+0x18c] ;  /* 0x00018c00185a7984 */ /* 0x000ee20000000800 */
[----:B0-----:R-:W-:-:S04]  /*4010*/  FADD R25, -R66, R25 ;  /* 0x0000001942197221 */ /* 0x001fc80000000100 */
[----:B------:R-:W-:Y:S01]  /*4020*/  FFMA.SAT R41, R25, R38, 0.5 ;  /* 0x3f00000019297423 */ /* 0x000fe20000002026 */
[----:B-1----:R-:W-:-:S03]  /*4030*/  FADD R67, -R35, R26 ;  /* 0x0000001a23437221 */ /* 0x002fc60000000100 */
[----:B------:R-:W-:Y:S01]  /*4040*/  FFMA.RM R41, R41, R34, 12582913 ;  /* 0x4b40000129297423 */ /* 0x000fe20000004022 */
[----:B--2---:R-:W-:Y:S01]  /*4050*/  FADD R89, -R40, R45 ;  /* 0x0000002d28597221 */ /* 0x004fe20000000100 */
[-C--:B------:R-:W-:Y:S02]  /*4060*/  FFMA.SAT R27, R67, R38.reuse, 0.5 ;  /* 0x3f000000431b7423 */ /* 0x080fe40000002026 */
[----:B------:R-:W-:Y:S01]  /*4070*/  FADD R26, R41, -12583039 ;  /* 0xcb40007f291a7421 */ /* 0x000fe20000000000 */
[----:B---3--:R-:W-:Y:S01]  /*4080*/  FADD R99, -R39, R90 ;  /* 0x0000005a27637221 */ /* 0x008fe20000000100 */
[----:B------:R-:W-:Y:S01]  /*4090*/  FFMA.SAT R91, R89, R38, 0.5 ;  /* 0x3f000000595b7423 */ /* 0x000fe20000002026 */
[----:B------:R-:W-:Y:S01]  /*40a0*/  FFMA.RM R44, R27, R34, 12582913 ;  /* 0x4b4000011b2c7423 */ /* 0x000fe20000004022 */
[----:B------:R-:W-:Y:S01]  /*40b0*/  FFMA R26, R25, 1.4426950216293334961, -R26 ;  /* 0x3fb8aa3b191a7823 */ /* 0x000fe2000000081a */
[----:B------:R-:W-:Y:S01]  /*40c0*/  FFMA.SAT R101, R99, R38, 0.5 ;  /* 0x3f00000063657423 */ /* 0x000fe20000002026 */
[-C--:B------:R-:W-:Y:S01]  /*40d0*/  FFMA.RM R91, R91, R34.reuse, 12582913 ;  /* 0x4b4000015b5b7423 */ /* 0x080fe20000004022 */
[C---:B------:R-:W-:Y:S01]  /*40e0*/  FADD R88, R44.reuse, -12583039 ;  /* 0xcb40007f2c587421 */ /* 0x040fe20000000000 */
[----:B------:R-:W-:Y:S01]  /*40f0*/  FFMA R45, R25, 1.925963033500011079e-08, R26 ;  /* 0x32a57060192d7823 */ /* 0x000fe2000000001a */
[----:B------:R-:W-:Y:S01]  /*4100*/  FFMA.RM R101, R101, R34, 12582913 ;  /* 0x4b40000165657423 */ /* 0x000fe20000004022 */
[----:B------:R-:W0:Y:S01]  /*4110*/  LDS.128 R24, [R103] ;  /* 0x0000000067187984 */ /* 0x000e220000000c00 */
[----:B------:R-:W-:Y:S01]  /*4120*/  FADD R92, R91, -12583039 ;  /* 0xcb40007f5b5c7421 */ /* 0x000fe20000000000 */
[----:B------:R-:W-:Y:S01]  /*4130*/  FFMA R90, R67, 1.4426950216293334961, -R88 ;  /* 0x3fb8aa3b435a7823 */ /* 0x000fe20000000858 */
[----:B------:R-:W-:Y:S01]  /*4140*/  FADD R108, R101, -12583039 ;  /* 0xcb40007f656c7421 */ /* 0x000fe20000000000 */
[----:B------:R-:W1:Y:S01]  /*4150*/  MUFU.EX2 R88, R45 ;  /* 0x0000002d00587308 */ /* 0x000e620000000800 */
[----:B------:R-:W-:Y:S01]  /*4160*/  FFMA R92, R89, 1.4426950216293334961, -R92 ;  /* 0x3fb8aa3b595c7823 */ /* 0x000fe2000000085c */
[----:B------:R-:W-:Y:S01]  /*4170*/  FFMA R90, R67, 1.925963033500011079e-08, R90 ;  /* 0x32a57060435a7823 */ /* 0x000fe2000000005a */
[----:B------:R-:W-:Y:S01]  /*4180*/  FFMA R108, R99, 1.4426950216293334961, -R108 ;  /* 0x3fb8aa3b636c7823 */ /* 0x000fe2000000086c */
[----:B------:R-:W-:Y:S01]  /*4190*/  SHF.L.U32 R41, R41, 0x17, RZ ;  /* 0x0000001729297819 */ /* 0x000fe200000006ff */
[----:B------:R-:W-:Y:S01]  /*41a0*/  FFMA R92, R89, 1.925963033500011079e-08, R92 ;  /* 0x32a57060595c7823 */ /* 0x000fe2000000005c */
[----:B------:R-:W-:-:S02]  /*41b0*/  IMAD.SHL.U32 R44, R44, 0x800000, RZ ;  /* 0x008000002c2c7824 */ /* 0x000fc400078e00ff */
[----:B------:R-:W-:Y:S01]  /*41c0*/  FFMA R108, R99, 1.925963033500011079e-08, R108 ;  /* 0x32a57060636c7823 */ /* 0x000fe2000000006c */
[----:B------:R-:W2:Y:S01]  /*41d0*/  MUFU.EX2 R67, R90 ;  /* 0x0000005a00437308 */ /* 0x000ea20000000800 */
[----:B------:R-:W-:Y:S01]  /*41e0*/  SHF.L.U32 R91, R91, 0x17, RZ ;  /* 0x000000175b5b7819 */ /* 0x000fe200000006ff */
[----:B------:R-:W-:-:S06]  /*41f0*/  IMAD.SHL.U32 R101, R101, 0x800000, RZ ;  /* 0x0080000065657824 */ /* 0x000fcc00078e00ff */
[----:B------:R-:W3:Y:S01]  /*4200*/  MUFU.EX2 R92, R92 ;  /* 0x0000005c005c7308 */ /* 0x000ee20000000800 */
[----:B-1----:R-:W-:-:S04]  /*4210*/  FMUL R88, R41, R88 ;  /* 0x0000005829587220 */ /* 0x002fc80000400000 */
[----:B------:R-:W-:-:S03]  /*4220*/  FADD R4, R88, R4 ;  /* 0x0000000458047221 */ /* 0x000fc60000000000 */
[----:B------:R-:W1:Y:S01]  /*4230*/  MUFU.EX2 R108, R108 ;  /* 0x0000006c006c7308 */ /* 0x000e620000000800 */
[----:B--2---:R-:W-:-:S04]  /*4240*/  FMUL R67, R44, R67 ;  /* 0x000000432c437220 */ /* 0x004fc80000400000 */
[----:B------:R-:W-:Y:S01]  /*4250*/  FADD R3, R67, R3 ;  /* 0x0000000343037221 */ /* 0x000fe20000000000 */
[----:B---3--:R-:W-:Y:S01]  /*4260*/  FMUL R44, R91, R92 ;  /* 0x0000005c5b2c7220 */ /* 0x008fe20000400000 */
[C---:B0-----:R-:W-:Y:S01]  /*4270*/  FFMA R21, R88.reuse, R24, R21 ;  /* 0x0000001858157223 */ /* 0x041fe20000000015 */
[C---:B------:R-:W-:Y:S01]  /*4280*/  FFMA R14, R88.reuse, R25, R14 ;  /* 0x00000019580e7223 */ /* 0x040fe2000000000e */
[C---:B------:R-:W-:Y:S01]  /*4290*/  FFMA R9, R88.reuse, R26, R9 ;  /* 0x0000001a58097223 */ /* 0x040fe20000000009 */
[----:B------:R-:W-:Y:S01]  /*42a0*/  FFMA R12, R88, R27, R12 ;  /* 0x0000001b580c7223 */ /* 0x000fe2000000000c */
[----:B------:R-:W-:Y:S01]  /*42b0*/  FFMA R18, R67, R24, R18 ;  /* 0x0000001843127223 */ /* 0x000fe20000000012 */
[----:B-1----:R-:W-:Y:S01]  /*42c0*/  FMUL R90, R101, R108 ;  /* 0x0000006c655a7220 */ /* 0x002fe20000400000 */
[C---:B------:R-:W-:Y:S01]  /*42d0*/  FFMA R10, R67.reuse, R25, R10 ;  /* 0x00000019430a7223 */ /* 0x040fe2000000000a */
[C---:B------:R-:W-:Y:S01]  /*42e0*/  FFMA R7, R67.reuse, R26, R7 ;  /* 0x0000001a43077223 */ /* 0x040fe20000000007 */
[----:B------:R-:W-:Y:S01]  /*42f0*/  FFMA R8, R67, R27, R8 ;  /* 0x0000001b43087223 */ /* 0x000fe20000000008 */
[C---:B------:R-:W-:Y:S01]  /*4300*/  FADD R2, R44.reuse, R2 ;  /* 0x000000022c027221 */ /* 0x040fe20000000000 */
[C---:B------:R-:W-:Y:S01]  /*4310*/  FFMA R19, R44.reuse, R24, R19 ;  /* 0x000000182c137223 */ /* 0x040fe20000000013 */
[C---:B------:R-:W-:Y:S01]  /*4320*/  FFMA R6, R44.reuse, R25, R6 ;  /* 0x000000192c067223 */ /* 0x040fe20000000006 */
[C---:B------:R-:W-:Y:S01]  /*4330*/  FFMA R5, R44.reuse, R26, R5 ;  /* 0x0000001a2c057223 */ /* 0x040fe20000000005 */
[----:B------:R-:W-:Y:S01]  /*4340*/  FFMA R20, R44, R27, R20 ;  /* 0x0000001b2c147223 */ /* 0x000fe20000000014 */
[C---:B------:R-:W-:Y:S01]  /*4350*/  FFMA R23, R90.reuse, R24, R23 ;  /* 0x000000185a177223 */ /* 0x040fe20000000017 */
[C---:B------:R-:W-:Y:S01]  /*4360*/  FFMA R22, R90.reuse, R25, R22 ;  /* 0x000000195a167223 */ /* 0x040fe20000000016 */
[C---:B------:R-:W-:Y:S01]  /*4370*/  FFMA R69, R90.reuse, R26, R69 ;  /* 0x0000001a5a457223 */ /* 0x040fe20000000045 */
[C---:B------:R-:W-:Y:S01]  /*4380*/  FADD R0, R90.reuse, R0 ;  /* 0x000000005a007221 */ /* 0x040fe20000000000 */
[----:B------:R-:W-:Y:S01]  /*4390*/  FFMA R68, R90, R27, R68 ;  /* 0x0000001b5a447223 */ /* 0x000fe20000000044 */
[----:B------:R-:W-:Y:S06]  /*43a0*/  @P0 BRA `(.L_x_3) ;  /* 0xfffffff800f00947 */ /* 0x000fec000383ffff */
[----:B------:R-:W0:Y:S01]  /*43b0*/  S2R R25, SR_TID.X ;  /* 0x0000000000197919 */ /* 0x000e220000002100 */
[----:B------:R-:W1:Y:S01]  /*43c0*/  LDC R45, c[0x0][0x3a8] ;  /* 0x0000ea00ff2d7b82 */ /* 0x000e620000000800 */
[----:B------:R-:W-:Y:S01]  /*43d0*/  USHF.L.U32 UR10, UR4, 0x5, URZ ;  /* 0x00000005040a7899 */ /* 0x000fe200080006ff */
[----:B------:R-:W-:Y:S01]  /*43e0*/  VIADD R124, R124, 0x20 ;  /* 0x000000207c7c7836 */ /* 0x000fe20000000000 */
[----:B------:R-:W-:Y:S01]  /*43f0*/  IADD3 R122, PT, PT, R122, 0x20, RZ ;  /* 0x000000207a7a7810 */ /* 0x000fe20007ffe0ff */
[----:B------:R-:W-:Y:S01]  /*4400*/  VIADD R120, R120, 0x20 ;  /* 0x0000002078787836 */ /* 0x000fe20000000000 */
[----:B------:R-:W-:Y:S01]  /*4410*/  IADD3 R112, PT, PT, R112, 0x20, RZ ;  /* 0x0000002070707810 */ /* 0x000fe20007ffe0ff */
[----:B------:R-:W-:Y:S01]  /*4420*/  VIADD R110, R110, 0x20 ;  /* 0x000000206e6e7836 */ /* 0x000fe20000000000 */
[----:B------:R-:W-:Y:S01]  /*4430*/  LOP3.LUT R24, R85, UR10, RZ, 0xfc, !PT ;  /* 0x0000000a55187c12 */ /* 0x000fe2000f8efcff */
[----:B------:R-:W-:Y:S01]  /*4440*/  VIADD R106, R106, 0x20 ;  /* 0x000000206a6a7836 */ /* 0x000fe20000000000 */
[----:B------:R-:W-:-:S02]  /*4450*/  ISETP.GE.AND P6, PT, R124, UR12, PT ;  /* 0x0000000c7c007c0c */ /* 0x000fc4000bfc6270 */
[----:B------:R-:W-:Y:S02]  /*4460*/  ISETP.GE.AND P5, PT, R120, UR12, PT ;  /* 0x0000000c78007c0c */ /* 0x000fe4000bfa6270 */
[----:B------:R-:W-:Y:S02]  /*4470*/  ISETP.GE.AND P4, PT, R122, UR12, PT ;  /* 0x0000000c7a007c0c */ /* 0x000fe4000bf86270 */
[----:B------:R-:W-:Y:S02]  /*4480*/  ISETP.GE.AND P2, PT, R112, UR12, PT ;  /* 0x0000000c70007c0c */ /* 0x000fe4000bf46270 */
[----:B------:R-:W-:Y:S02]  /*4490*/  ISETP.GE.AND P3, PT, R110, UR12, PT ;  /* 0x0000000c6e007c0c */ /* 0x000fe4000bf66270 */
[----:B------:R-:W-:Y:S02]  /*44a0*/  ISETP.GE.AND P1, PT, R106, UR12, PT ;  /* 0x0000000c6a007c0c */ /* 0x000fe4000bf26270 */
[----:B------:R-:W-:Y:S01]  /*44b0*/  IADD3 R104, PT, PT, R104, 0x20, RZ ;  /* 0x0000002068687810 */ /* 0x000fe20007ffe0ff */
[----:B-1----:R-:W-:Y:S01]  /*44c0*/  IMAD R44, R24, R45, RZ ;  /* 0x0000002d182c7224 */ /* 0x002fe200078e02ff */
[----:B------:R-:W-:Y:S01]  /*44d0*/  IADD3 R98, PT, PT, R98, 0x20, RZ ;  /* 0x0000002062627810 */ /* 0x000fe20007ffe0ff */
[----:B------:R-:W-:Y:S01]  /*44e0*/  IMAD.MOV.U32 R24, RZ, RZ, RZ ;  /* 0x000000ffff187224 */ /* 0x000fe200078e00ff */
[----:B------:R-:W-:-:S02]  /*44f0*/  ISETP.GE.AND P0, PT, R104, UR12, PT ;  /* 0x0000000c68007c0c */ /* 0x000fc4000bf06270 */
[----:B------:R-:W-:Y:S02]  /*4500*/  LEA R88, R45, R44, 0x3 ;  /* 0x0000002c2d587211 */ /* 0x000fe400078e18ff */
[----:B0-----:R-:W-:Y:S01]  /*4510*/  LOP3.LUT R25, R25, 0x1f, RZ, 0xc0, !PT ;  /* 0x0000001f19197812 */ /* 0x001fe200078ec0ff */
[----:B------:R0:W2:Y:S03]  /*4520*/  @!P6 LDG.E.CONSTANT R24, desc[UR14][R58.64+0x80] ;  /* 0x0000800e3a18e981 */ /* 0x0000a6000c1e9900 */
[----:B------:R-:W-:Y:S02]  /*4530*/  IADD3 R27, PT, PT, R25, R88, RZ ;  /* 0x00000058191b7210 */ /* 0x000fe40007ffe0ff */
[----:B------:R-:W-:-:S03]  /*4540*/  LEA R90, R45, R44, 0x2 ;  /* 0x0000002c2d5a7211 */ /* 0x000fc600078e10ff */
[----:B------:R-:W-:Y:S01]  /*4550*/  VIADD R27, R27, 0x20 ;  /* 0x000000201b1b7836 */ /* 0x000fe20000000000 */
[C---:B------:R-:W-:Y:S01]  /*4560*/  LEA R90, R45.reuse, R90, 0x1 ;  /* 0x0000005a2d5a7211 */ /* 0x040fe200078e08ff */
[----:B------:R-:W-:-:S03]  /*4570*/  IMAD R44, R45, 0x10, R44 ;  /* 0x000000102d2c7824 */ /* 0x000fc600078e022c */
[----:B------:R-:W-:Y:S02]  /*4580*/  ISETP.GE.AND P6, PT, R27, UR12, PT ;  /* 0x0000000c1b007c0c */ /* 0x000fe4000bfc6270 */
[----:B------:R-:W-:Y:S02]  /*4590*/  CS2R R26, SRZ ;  /* 0x00000000001a7805 */ /* 0x000fe4000001ff00 */
[C---:B------:R-:W-:Y:S01]  /*45a0*/  IADD3 R41, PT, PT, R25.reuse, R90, RZ ;  /* 0x0000005a19297210 */ /* 0x040fe20007ffe0ff */
[----:B0-----:R-:W-:Y:S01]  /*45b0*/  IMAD.IADD R58, R25, 0x1, R44 ;  /* 0x00000001193a7824 */ /* 0x001fe200078e022c */
[----:B------:R-:W-:Y:S01]  /*45c0*/  LEA R88, R45, R88, 0x1 ;  /* 0x000000582d587211 */ /* 0x000fe200078e08ff */
[----:B------:R-:W-:Y:S01]  /*45d0*/  IMAD.MOV.U32 R44, RZ, RZ, RZ ;  /* 0x000000ffff2c7224 */ /* 0x000fe200078e00ff */
[----:B------:R-:W-:Y:S01]  /*45e0*/  IADD3 R41, PT, PT, R41, 0x20, RZ ;  /* 0x0000002029297810 */ /* 0x000fe20007ffe0ff */
[----:B------:R-:W3:Y:S01]  /*45f0*/  @!P5 LDG.E.CONSTANT R27, desc[UR14][R54.64+0x80] ;  /* 0x0000800e361bd981 */ /* 0x000ee2000c1e9900 */
[----:B------:R-:W-:-:S02]  /*4600*/  VIADD R45, R58, 0x20 ;  /* 0x000000203a2d7836 */ /* 0x000fc40000000000 */
[----:B------:R-:W-:Y:S01]  /*4610*/  ISETP.GE.AND P5, PT, R41, UR12, PT ;  /* 0x0000000c29007c0c */ /* 0x000fe2000bfa6270 */
[----:B------:R-:W-:Y:S01]  /*4620*/  HFMA2 R41, -RZ, RZ, 0, 0 ;  /* 0x00000000ff297431 */ /* 0x000fe200000001ff */
[----:B------:R0:W4:Y:S04]  /*4630*/  @!P4 LDG.E.CONSTANT R26, desc[UR14][R56.64+0x80] ;  /* 0x0000800e381ac981 */ /* 0x000128000c1e9900 */
[----:B------:R1:W5:Y:S01]  /*4640*/  @!P6 LDG.E.CONSTANT R44, desc[UR14][R50.64+0x80] ;  /* 0x0000800e322ce981 */ /* 0x000362000c1e9900 */
[----:B------:R-:W-:Y:S01]  /*4650*/  ISETP.GE.AND P6, PT, R45, UR12, PT ;  /* 0x0000000c2d007c0c */ /* 0x000fe2000bfc6270 */
[----:B------:R-:W-:-:S04]  /*4660*/  IMAD.IADD R45, R25, 0x1, R88 ;  /* 0x00000001192d7824 */ /* 0x000fc800078e0258 */
[----:B------:R-:W-:Y:S02]  /*4670*/  VIADD R45, R45, 0x20 ;  /* 0x000000202d2d7836 */ /* 0x000fe40000000000 */
[----:B0-----:R-:W-:Y:S01]  /*4680*/  HFMA2 R56, -RZ, RZ, 0, 0 ;  /* 0x00000000ff387431 */ /* 0x001fe200000001ff */
[----:B------:R-:W5:Y:S01]  /*4690*/  @!P5 LDG.E.CONSTANT R41, desc[UR14][R52.64+0x80] ;  /* 0x0000800e3429d981 */ /* 0x000f62000c1e9900 */
[----:B------:R-:W-:Y:S02]  /*46a0*/  MOV R54, RZ ;  /* 0x000000ff00367202 */ /* 0x000fe40000000f00 */
[----:B-1----:R-:W-:Y:S02]  /*46b0*/  CS2R R50, SRZ ;  /* 0x0000000000327805 */ /* 0x002fe4000001ff00 */
[----:B------:R-:W-:Y:S02]  /*46c0*/  ISETP.GE.AND P5, PT, R45, UR12, PT ;  /* 0x0000000c2d007c0c */ /* 0x000fe4000bfa6270 */
[----:B------:R-:W-:Y:S01]  /*46d0*/  MOV R45, RZ ;  /* 0x000000ff002d7202 */ /* 0x000fe20000000f00 */
[----:B------:R-:W-:Y:S01]  /*46e0*/  VIADD R102, R102, 0x20 ;  /* 0x0000002066667836 */ /* 0x000fe20000000000 */
[----:B------:R0:W5:Y:S01]  /*46f0*/  @!P3 LDG.E.CONSTANT R54, desc[UR14][R42.64+0x80] ;  /* 0x0000800e2a36b981 */ /* 0x000162000c1e9900 */
[----:B------:R-:W-:-:S02]  /*4700*/  VIADD R100, R100, 0x20 ;  /* 0x0000002064647836 */ /* 0x000fc40000000000 */
[----:B------:R-:W-:Y:S01]  /*4710*/  VIADD R96, R96, 0x20 ;  /* 0x0000002060607836 */ /* 0x000fe20000000000 */
[----:B------:R1:W5:Y:S01]  /*4720*/  @!P2 LDG.E.CONSTANT R56, desc[UR14][R46.64+0x80] ;  /* 0x0000800e2e38a981 */ /* 0x000362000c1e9900 */
[----:B------:R-:W-:Y:S01]  /*4730*/  VIADD R93, R93, 0x20 ;  /* 0x000000205d5d7836 */ /* 0x000fe20000000000 */
[----:B------:R-:W-:Y:S02]  /*4740*/  ISETP.GE.AND P4, PT, R102, UR12, PT ;  /* 0x0000000c66007c0c */ /* 0x000fe4000bf86270 */
[----:B------:R1:W5:Y:S01]  /*4750*/  @!P6 LDG.E.CONSTANT R50, desc[UR14][R36.64+0x80] ;  /* 0x0000800e2432e981 */ /* 0x000362000c1e9900 */
[----:B------:R-:W-:Y:S01]  /*4760*/  ISETP.GE.AND P2, PT, R100, UR12, PT ;  /* 0x0000000c64007c0c */ /* 0x000fe2000bf46270 */
[----:B------:R-:W-:Y:S01]  /*4770*/  BAR.SYNC.DEFER_BLOCKING 0x0 ;  /* 0x0000000000007b1d */ /* 0x000fe20000010000 */
[----:B------:R-:W-:Y:S02]  /*4780*/  ISETP.GE.AND P3, PT, R98, UR12, PT ;  /* 0x0000000c62007c0c */ /* 0x000fe4000bf66270 */
[----:B------:R-:W-:-:S03]  /*4790*/  ISETP.GE.AND P6, PT, R96, UR12, PT ;  /* 0x0000000c60007c0c */ /* 0x000fc6000bfc6270 */
[----:B------:R-:W5:Y:S01]  /*47a0*/  @!P1 LDG.E.CONSTANT R45, desc[UR14][R32.64+0x80] ;  /* 0x0000800e202d9981 */ /* 0x000f62000c1e9900 */
[----:B------:R-:W-:Y:S02]  /*47b0*/  ISETP.GE.AND P1, PT, R93, UR12, PT ;  /* 0x0000000c5d007c0c */ /* 0x000fe4000bf26270 */
[----:B0-----:R-:W-:Y:S02]  /*47c0*/  CS2R R42, SRZ ;  /* 0x00000000002a7805 */ /* 0x001fe4000001ff00 */
[----:B-1----:R-:W-:Y:S02]  /*47d0*/  CS2R R46, SRZ ;  /* 0x00000000002e7805 */ /* 0x002fe4000001ff00 */
[----:B------:R-:W-:Y:S02]  /*47e0*/  CS2R R36, SRZ ;  /* 0x0000000000247805 */ /* 0x000fe4000001ff00 */
[----:B------:R0:W5:Y:S04]  /*47f0*/  @!P0 LDG.E.CONSTANT R43, desc[UR14][R30.64+0x80] ;  /* 0x0000800e1e2b8981 */ /* 0x000168000c1e9900 */
[----:B------:R-:W5:Y:S04]  /*4800*/  @!P5 LDG.E.CONSTANT R42, desc[UR14][R48.64+0x80] ;  /* 0x0000800e302ad981 */ /* 0x000f68000c1e9900 */
[----:B------:R1:W5:Y:S04]  /*4810*/  @!P4 LDG.E.CONSTANT R46, desc[UR14][R28.64+0x80] ;  /* 0x0000800e1c2ec981 */ /* 0x000368000c1e9900 */
[----:B------:R-:W5:Y:S04]  /*4820*/  @!P2 LDG.E.CONSTANT R36, desc[UR14][R60.64+0x80] ;  /* 0x0000800e3c24a981 */ /* 0x000f68000c1e9900 */
[----:B------:R-:W5:Y:S04]  /*4830*/  @!P3 LDG.E.CONSTANT R37, desc[UR14][R64.64+0x80] ;  /* 0x0000800e4025b981 */ /* 0x000f68000c1e9900 */
[----:B------:R-:W5:Y:S04]  /*4840*/  @!P6 LDG.E.CONSTANT R47, desc[UR14][R62.64+0x80] ;  /* 0x0000800e3e2fe981 */ /* 0x000f68000c1e9900 */
[----:B------:R-:W5:Y:S01]  /*4850*/  @!P1 LDG.E.CONSTANT R51, desc[UR14][R94.64+0x80] ;  /* 0x0000800e5e339981 */ /* 0x000f62000c1e9900 */
[----:B------:R-:W0:Y:S01]  /*4860*/  S2UR UR12, SR_CgaCtaId ;  /* 0x00000000000c79c3 */ /* 0x000e220000008800 */
[----:B------:R-:W-:-:S02]  /*4870*/  UMOV UR10, 0x400 ;  /* 0x00000400000a7882 */ /* 0x000fc40000000000 */
[----:B------:R-:W-:-:S04]  /*4880*/  UIADD3 UR10, UPT, UPT, UR10, 0x3080, URZ ;  /* 0x000030800a0a7890 */ /* 0x000fc8000fffe0ff */
[----:B0-----:R-:W-:-:S06]  /*4890*/  ULEA UR10, UR12, UR10, 0x18 ;  /* 0x0000000a0c0a7291 */ /* 0x001fcc000f8ec0ff */
[----:B------:R-:W-:-:S04]  /*48a0*/  LEA R30, R25, UR10, 0x2 ;  /* 0x0000000a191e7c11 */ /* 0x000fc8000f8e10ff */
[----:B------:R-:W-:Y:S01]  /*48b0*/  LEA R25, R85, R30, 0x7 ;  /* 0x0000001e55197211 */ /* 0x000fe200078e38ff */
[----:B-1----:R-:W-:-:S04]  /*48c0*/  IMAD.MOV.U32 R28, RZ, RZ, RZ ;  /* 0x000000ffff1c7224 */ /* 0x002fc800078e00ff */
        /* <DEDUP_REMOVED lines=17> */
.L_x_4:
[C---:B0-----:R-:W-:Y:S02]  /*49e0*/  LEA R24, R28.reuse, UR9, 0x2 ;  /* 0x000000091c187c11 */ /* 0x041fe4000f8e10ff */
[C---:B------:R-:W-:Y:S01]  /*49f0*/  LEA R30, R28.reuse, UR8, 0x7 ;  /* 0x000000081c1e7c11 */ /* 0x040fe2000f8e38ff */
[----:B------:R-:W-:Y:S02]  /*4a00*/  VIADD R28, R28, 0x1 ;  /* 0x000000011c1c7836 */ /* 0x000fe40000000000 */
[----:B------:R-:W-:Y:S01]  /*4a10*/  IMAD R24, R11, 0x84, R24 ;  /* 0x000000840b187824 */ /* 0x000fe200078e0218 */
[----:B------:R-:W-:Y:S02]  /*4a20*/  LEA R44, R87, R30, 0x4 ;  /* 0x0000001e572c7211 */ /* 0x000fe400078e20ff */
        /* <DEDUP_REMOVED lines=21> */
[----:B------:R0:W1:Y:S01]  /*4b80*/  LDS.128 R24, [R44] ;  /* 0x000000002c187984 */ /* 0x0000620000000c00 */
[----:B------:R-:W-:Y:S01]  /*4b90*/  FADD R42, R37, -12583039 ;  /* 0xcb40007f252a7421 */ /* 0x000fe20000000000 */
[----:B------:R-:W-:Y:S01]  /*4ba0*/  FFMA R36, R31, 1.4426950216293334961, -R36 ;  /* 0x3fb8aa3b1f247823 */ /* 0x000fe20000000824 */
[----:B------:R-:W-:Y:S01]  /*4bb0*/  SHF.L.U32 R32, R32, 0x17, RZ ;  /* 0x0000001720207819 */ /* 0x000fe200000006ff */
[----:B------:R-:W2:Y:S01]  /*4bc0*/  MUFU.EX2 R30, R30 ;  /* 0x0000001e001e7308 */ /* 0x000ea20000000800 */
[----:B------:R-:W-:Y:S01]  /*4bd0*/  FFMA R42, R33, 1.4426950216293334961, -R42 ;  /* 0x3fb8aa3b212a7823 */ /* 0x000fe2000000082a */
[----:B------:R-:W-:Y:S01]  /*4be0*/  FFMA R36, R31, 1.925963033500011079e-08, R36 ;  /* 0x32a570601f247823 */ /* 0x000fe20000000024 */
[----:B------:R-:W-:-:S02]  /*4bf0*/  IMAD.SHL.U32 R29, R29, 0x800000, RZ ;  /* 0x008000001d1d7824 */ /* 0x000fc400078e00ff */
[----:B0-----:R-:W-:Y:S01]  /*4c00*/  FADD R44, R43, -12583039 ;  /* 0xcb40007f2b2c7421 */ /* 0x001fe20000000000 */
[----:B------:R-:W-:Y:S01]  /*4c10*/  FFMA R42, R33, 1.925963033500011079e-08, R42 ;  /* 0x32a57060212a7823 */ /* 0x000fe2000000002a */
[----:B------:R-:W-:Y:S01]  /*4c20*/  SHF.L.U32 R43, R43, 0x17, RZ ;  /* 0x000000172b2b7819 */ /* 0x000fe200000006ff */
[----:B------:R-:W-:Y:S02]  /*4c30*/  IMAD.SHL.U32 R37, R37, 0x800000, RZ ;  /* 0x0080000025257824 */ /* 0x000fe400078e00ff */
[C---:B------:R-:W-:Y:S01]  /*4c40*/  FFMA R44, R41.reuse, 1.4426950216293334961, -R44 ;  /* 0x3fb8aa3b292c7823 */ /* 0x040fe2000000082c */
[----:B------:R-:W0:Y:S03]  /*4c50*/  MUFU.EX2 R31, R36 ;  /* 0x00000024001f7308 */ /* 0x000e260000000800 */
[----:B------:R-:W-:-:S05]  /*4c60*/  FFMA R44, R41, 1.925963033500011079e-08, R44 ;  /* 0x32a57060292c7823 */ /* 0x000fca000000002c */
[----:B------:R-:W3:Y:S01]  /*4c70*/  MUFU.EX2 R42, R42 ;  /* 0x0000002a002a7308 */ /* 0x000ee20000000800 */
[----:B--2---:R-:W-:-:S07]  /*4c80*/  FMUL R30, R29, R30 ;  /* 0x0000001e1d1e7220 */ /* 0x004fce0000400000 */
[----:B------:R-:W2:Y:S01]  /*4c90*/  MUFU.EX2 R44, R44 ;  /* 0x0000002c002c7308 */ /* 0x000ea20000000800 */
[----:B0-----:R-:W-:Y:S01]  /*4ca0*/  FMUL R31, R32, R31 ;  /* 0x0000001f201f7220 */ /* 0x001fe20000400000 */
[----:B---3--:R-:W-:Y:S01]  /*4cb0*/  FMUL R32, R37, R42 ;  /* 0x0000002a25207220 */ /* 0x008fe20000400000 */
[C---:B-1----:R-:W-:Y:S01]  /*4cc0*/  FFMA R71, R30.reuse, R24, R71 ;  /* 0x000000181e477223 */ /* 0x042fe20000000047 */
[C---:B------:R-:W-:Y:S01]  /*4cd0*/  FFMA R70, R30.reuse, R25, R70 ;  /* 0x000000191e467223 */ /* 0x040fe20000000046 */
[C---:B------:R-:W-:Y:S01]  /*4ce0*/  FFMA R73, R30.reuse, R26, R73 ;  /* 0x0000001a1e497223 */ /* 0x040fe20000000049 */
[----:B------:R-:W-:Y:S01]  /*4cf0*/  FFMA R72, R30, R27, R72 ;  /* 0x0000001b1e487223 */ /* 0x000fe20000000048 */
[C---:B------:R-:W-:Y:S01]  /*4d00*/  FFMA R74, R31.reuse, R24, R74 ;  /* 0x000000181f4a7223 */ /* 0x040fe2000000004a */
[----:B------:R-:W-:Y:S01]  /*4d10*/  FFMA R76, R31, R25, R76 ;  /* 0x000000191f4c7223 */ /* 0x000fe2000000004c */
[----:B--2---:R-:W-:Y:S01]  /*4d20*/  FMUL R36, R43, R44 ;  /* 0x0000002c2b247220 */ /* 0x004fe20000400000 */
[C---:B------:R-:W-:Y:S01]  /*4d30*/  FFMA R75, R31.reuse, R26, R75 ;  /* 0x0000001a1f4b7223 */ /* 0x040fe2000000004b */
[----:B------:R-:W-:Y:S01]  /*4d40*/  FFMA R78, R31, R27, R78 ;  /* 0x0000001b1f4e7223 */ /* 0x000fe2000000004e */
[C---:B------:R-:W-:Y:S01]  /*4d50*/  FFMA R77, R32.reuse, R24, R77 ;  /* 0x00000018204d7223 */ /* 0x040fe2000000004d */
[C---:B------:R-:W-:Y:S01]  /*4d60*/  FFMA R80, R32.reuse, R25, R80 ;  /* 0x0000001920507223 */ /* 0x040fe20000000050 */
[C---:B------:R-:W-:Y:S01]  /*4d70*/  FFMA R79, R32.reuse, R26, R79 ;  /* 0x0000001a204f7223 */ /* 0x040fe2000000004f */
[----:B------:R-:W-:Y:S01]  /*4d80*/  FFMA R82, R32, R27, R82 ;  /* 0x0000001b20527223 */ /* 0x000fe20000000052 */
[C---:B------:R-:W-:Y:S01]  /*4d90*/  FFMA R81, R36.reuse, R24, R81 ;  /* 0x0000001824517223 */ /* 0x040fe20000000051 */
[C---:B------:R-:W-:Y:S01]  /*4da0*/  FFMA R84, R36.reuse, R25, R84 ;  /* 0x0000001924547223 */ /* 0x040fe20000000054 */
[C---:B------:R-:W-:Y:S01]  /*4db0*/  FFMA R83, R36.reuse, R26, R83 ;  /* 0x0000001a24537223 */ /* 0x040fe20000000053 */
[----:B------:R-:W-:Y:S01]  /*4dc0*/  FFMA R86, R36, R27, R86 ;  /* 0x0000001b24567223 */ /* 0x000fe20000000056 */
[----:B------:R-:W-:Y:S06]  /*4dd0*/  @P0 BRA `(.L_x_4) ;  /* 0xfffffffc00000947 */ /* 0x000fec000383ffff */
[----:B------:R-:W0:Y:S01]  /*4de0*/  S2R R24, SR_CTAID.Y ;  /* 0x0000000000187919 */ /* 0x000e220000002600 */
[----:B------:R-:W-:Y:S01]  /*4df0*/  UIADD3 UR11, UPT, UPT, UR11, 0x1f, URZ ;  /* 0x0000001f0b0b7890 */ /* 0x000fe2000fffe0ff */
[----:B------:R-:W-:Y:S01]  /*4e00*/  MOV R90, R39 ;  /* 0x00000027005a7202 */ /* 0x000fe20000000f00 */
[----:B------:R-:W-:Y:S01]  /*4e10*/  UIADD3 UR4, UPT, UPT, UR4, 0x1, URZ ;  /* 0x0000000104047890 */ /* 0x000fe2000fffe0ff */
[----:B------:R-:W-:Y:S01]  /*4e20*/  BAR.SYNC.DEFER_BLOCKING 0x0 ;  /* 0x0000000000007b1d */ /* 0x000fe20000010000 */
[----:B------:R-:W-:Y:S01]  /*4e30*/  USHF.R.S32.HI UR8, URZ, 0x1f, UR11 ;  /* 0x0000001fff087899 */ /* 0x000fe2000801140b */
[----:B------:R-:W-:Y:S01]  /*4e40*/  IMAD.MOV.U32 R91, RZ, RZ, R40 ;  /* 0x000000ffff5b7224 */ /* 0x000fe200078e0028 */
[----:B------:R-:W-:Y:S01]  /*4e50*/  MOV R88, R35 ;  /* 0x0000002300587202 */ /* 0x000fe20000000f00 */
[----:B------:R-:W-:Y:S01]  /*4e60*/  IMAD.MOV.U32 R89, RZ, RZ, R66 ;  /* 0x000000ffff597224 */ /* 0x000fe200078e0042 */
[----:B------:R-:W-:-:S04]  /*4e70*/  ULEA.HI UR8, UR8, UR11, URZ, 0x5 ;  /* 0x0000000b08087291 */ /* 0x000fc8000f8f28ff */
[----:B------:R-:W-:-:S04]  /*4e80*/  USHF.R.S32.HI UR8, URZ, 0x5, UR8 ;  /* 0x00000005ff087899 */ /* 0x000fc80008011408 */
[----:B------:R-:W-:-:S06]  /*4e90*/  UISETP.GE.AND UP0, UPT, UR4, UR8, UPT ;  /* 0x000000080400728c */ /* 0x000fcc000bf06270 */
[----:B------:R-:W-:Y:S02]  /*4ea0*/  PLOP3.LUT P0, PT, PT, PT, UP0, 0x80, 0x8 ;  /* 0x000000000008781c */ /* 0x000fe40003f0f008 */
[----:B0-----:R-:W-:-:S13]  /*4eb0*/  ISETP.GT.U32.AND P1, PT, R24, UR6, PT ;  /* 0x0000000618007c0c */ /* 0x001fda000bf24070 */
[----:B------:R-:W-:Y:S05]  /*4ec0*/  @!P0 BRA P1, `(.L_x_5) ;  /* 0xffffffb8009c8947 */ /* 0x000fea000083ffff */
.L_x_0:
[----:B------:R-:W0:Y:S01]  /*4ed0*/  S2R R11, SR_TID.X ;  /* 0x00000000000b7919 */ /* 0x000e220000002100 */
[----:B------:R-:W1:Y:S01]  /*4ee0*/  LDCU UR6, c[0x0][0x3a8] ;  /* 0x00007500ff0677ac */ /* 0x000e620008000800 */
[----:B------:R-:W-:Y:S01]  /*4ef0*/  SHF.L.U32 R16, R87, 0x2, RZ ;  /* 0x0000000257107819 */ /* 0x000fe200000006ff */
[----:B------:R-:W2:Y:S01]  /*4f00*/  LDC.64 R24, c[0x0][0x398] ;  /* 0x0000e600ff187b82 */ /* 0x000ea20000000a00 */
[----:B------:R-:W-:Y:S01]  /*4f10*/  BSSY.RECONVERGENT B2, `(.L_x_6) ;  /* 0x0000019000027945 */ /* 0x000fe20003800200 */
[----:B------:R-:W1:Y:S01]  /*4f20*/  LDCU UR4, c[0x0][0x3a4] ;  /* 0x00007480ff0477ac */ /* 0x000e620008000800 */
[----:B------:R-:W-:Y:S02]  /*4f30*/  USHF.L.U32 UR7, UR7, 0x5, URZ ;  /* 0x0000000507077899 */ /* 0x000fe400080006ff */
[----:B-1----:R-:W-:Y:S01]  /*4f40*/  UIMAD UR4, UR4, UR6, URZ ;  /* 0x00000006040472a4 */ /* 0x002fe2000f8e02ff */
[----:B0-----:R-:W-:-:S04]  /*4f50*/  SHF.R.U32.HI R11, RZ, 0x3, R11 ;  /* 0x00000003ff0b7819 */ /* 0x001fc8000001160b */
[----:B------:R-:W-:-:S05]  /*4f60*/  LEA R17, R11, UR7, 0x2 ;  /* 0x000000070b117c11 */ /* 0x000fca000f8e10ff */
[----:B------:R-:W-:-:S04]  /*4f70*/  IMAD R17, R17, UR6, R16 ;  /* 0x0000000611117c24 */ /* 0x000fc8000f8e0210 */
[C---:B------:R-:W-:Y:S01]  /*4f80*/  VIADD R11, R17.reuse, UR5 ;  /* 0x00000005110b7c36 */ /* 0x040fe20008000000 */
[----:B------:R-:W-:-:S03]  /*4f90*/  ISETP.GE.AND P0, PT, R17, UR4, PT ;  /* 0x0000000411007c0c */ /* 0x000fc6000bf06270 */
[----:B--2---:R-:W-:-:S10]  /*4fa0*/  IMAD.WIDE R24, R11, 0x4, R24 ;  /* 0x000000040b187825 */ /* 0x004fd400078e0218 */
[----:B------:R-:W-:Y:S05]  /*4fb0*/  @P0 BRA `(.L_x_7) ;  /* 0x0000000000380947 */ /* 0x000fea0003800000 */
[----:B------:R-:W0:Y:S01]  /*4fc0*/  MUFU.RCP R11, R4 ;  /* 0x00000004000b7308 */ /* 0x000e220000001000 */
[----:B------:R-:W-:Y:S07]  /*4fd0*/  BSSY.RECONVERGENT B3, `(.L_x_8) ;  /* 0x000000b000037945 */ /* 0x000fee0003800200 */
[----:B------:R-:W1:Y:S01]  /*4fe0*/  FCHK P0, R21, R4 ;  /* 0x0000000415007302 */ /* 0x000e620000000000 */
[----:B0-----:R-:W-:-:S04]  /*4ff0*/  FFMA R16, R11, -R4, 1 ;  /* 0x3f8000000b107423 */ /* 0x001fc80000000804 */
[----:B------:R-:W-:-:S04]  /*5000*/  FFMA R16, R11, R16, R11 ;  /* 0x000000100b107223 */ /* 0x000fc8000000000b */
[----:B------:R-:W-:-:S04]  /*5010*/  FFMA R26, R16, R21, RZ ;  /* 0x00000015101a7223 */ /* 0x000fc800000000ff */
[----:B------:R-:W-:-:S04]  /*5020*/  FFMA R11, R26, -R4, R21 ;  /* 0x800000041a0b7223 */ /* 0x000fc80000000015 */
[----:B------:R-:W-:Y:S01]  /*5030*/  FFMA R11, R16, R11, R26 ;  /* 0x0000000b100b7223 */ /* 0x000fe2000000001a */
[----:B-1----:R-:W-:Y:S06]  /*5040*/  @!P0 BRA `(.L_x_9) ;  /* 0x00000000000c8947 */ /* 0x002fec0003800000 */
[----:B------:R-:W-:Y:S02]  /*5050*/  MOV R16, R4 ;  /* 0x0000000400107202 */ /* 0x000fe40000000f00 */
[----:B------:R-:W-:-:S07]  /*5060*/  MOV R33, 0x5080 ;  /* 0x0000508000217802 */ /* 0x000fce0000000f00 */
[----:B------:R-:W-:Y:S05]  /*5070*/  CALL.REL.NOINC `($__internal_0_$__cuda_sm3x_div_rn_noftz_f32_slowpath) ;  /* 0x0000002c00187944 */ /* 0x000fea0003c00000 */
.L_x_9:
[----:B------:R-:W-:Y:S05]  /*5080*/  BSYNC.RECONVERGENT B3 ;  /* 0x0000000000037941 */ /* 0x000fea0003800200 */
.L_x_8:
[----:B------:R0:W-:Y:S02]  /*5090*/  STG.E desc[UR14][R24.64], R11 ;  /* 0x0000000b18007986 */ /* 0x0001e4000c10190e */
.L_x_7:
[----:B------:R-:W-:Y:S05]  /*50a0*/  BSYNC.RECONVERGENT B2 ;  /* 0x0000000000027941 */ /* 0x000fea0003800200 */
.L_x_6:
[----:B------:R-:W1:Y:S01]  /*50b0*/  LDCU.64 UR8, c[0x0][0x398] ;  /* 0x00007300ff0877ac */ /* 0x000e620008000a00 */
[C---:B0-----:R-:W-:Y:S01]  /*50c0*/  IADD3 R11, P0, PT, R17.reuse, UR5, RZ ;  /* 0x00000005110b7c10 */ /* 0x041fe2000ff1e0ff */
[----:B------:R-:W-:Y:S01]  /*50d0*/  VIADD R15, R17, 0x1 ;  /* 0x00000001110f7836 */ /* 0x000fe20000000000 */
[----:B------:R-:W-:Y:S01]  /*50e0*/  BSSY.RECONVERGENT B2, `(.L_x_10) ;  /* 0x0000016000027945 */ /* 0x000fe20003800200 */
[----:B------:R-:W-:-:S06]  /*50f0*/  USHF.R.S32.HI UR6, URZ, 0x1f, UR5 ;  /* 0x0000001fff067899 */ /* 0x000fcc0008011405 */
[----:B------:R-:W-:Y:S02]  /*5100*/  LEA.HI.X.SX32 R16, R17, UR6, 0x1, P0 ;  /* 0x0000000611107c11 */ /* 0x000fe400080f0eff */
[----:B------:R-:W-:Y:S02]  /*5110*/  ISETP.GE.AND P0, PT, R15, UR4, PT ;  /* 0x000000040f007c0c */ /* 0x000fe4000bf06270 */
[----:B-1----:R-:W-:-:S04]  /*5120*/  LEA R26, P1, R11, UR8, 0x2 ;  /* 0x000000080b1a7c11 */ /* 0x002fc8000f8210ff */
[----:B------:R-:W-:-:S07]  /*5130*/  LEA.HI.X R27, R11, UR9, R16, 0x2, P1 ;  /* 0x000000090b1b7c11 */ /* 0x000fce00088f1410 */
        /* <DEDUP_REMOVED lines=10> */
[----:B------:R-:W-:Y:S01]  /*51e0*/  MOV R21, R14 ;  /* 0x0000000e00157202 */ /* 0x000fe20000000f00 */
[----:B------:R-:W-:Y:S01]  /*51f0*/  IMAD.MOV.U32 R16, RZ, RZ, R4 ;  /* 0x000000ffff107224 */ /* 0x000fe200078e0004 */
[----:B------:R-:W-:-:S07]  /*5200*/  MOV R33, 0x5220 ;  /* 0x0000522000217802 */ /* 0x000fce0000000f00 */
[----:B------:R-:W-:Y:S05]  /*5210*/  CALL.REL.NOINC `($__internal_0_$__cuda_sm3x_div_rn_noftz_f32_slowpath) ;  /* 0x0000002800b07944 */ /* 0x000fea0003c00000 */
.L_x_13:
[----:B------:R-:W-:Y:S05]  /*5220*/  BSYNC.RECONVERGENT B3 ;  /* 0x0000000000037941 */ /* 0x000fea0003800200 */
.L_x_12:
[----:B------:R0:W-:Y:S02]  /*5230*/  STG.E desc[UR14][R26.64+0x4], R11 ;  /* 0x0000040b1a007986 */ /* 0x0001e4000c10190e */
.L_x_11:
[----:B------:R-:W-:Y:S05]  /*5240*/  BSYNC.RECONVERGENT B2 ;  /* 0x0000000000027941 */ /* 0x000fea0003800200 */
.L_x_10:
[----:B0-----:R-:W-:Y:S01]  /*5250*/  IADD3 R11, PT, PT, R17, 0x2, RZ ;  /* 0x00000002110b7810 */ /* 0x001fe20007ffe0ff */
[----:B------:R-:W-:Y:S03]  /*5260*/  BSSY.RECONVERGENT B2, `(.L_x_14) ;  /* 0x0000012000027945 */ /* 0x000fe60003800200 */
[----:B------:R-:W-:-:S13]  /*5270*/  ISETP.GE.AND P0, PT, R11, UR4, PT ;  /* 0x000000040b007c0c */ /* 0x000fda000bf06270 */
        /* <DEDUP_REMOVED lines=10> */
[----:B------:R-:W-:Y:S01]  /*5320*/  IMAD.MOV.U32 R21, RZ, RZ, R9 ;  /* 0x000000ffff157224 */ /* 0x000fe200078e0009 */
[----:B------:R-:W-:Y:S02]  /*5330*/  MOV R16, R4 ;  /* 0x0000000400107202 */ /* 0x000fe40000000f00 */
[----:B------:R-:W-:-:S07]  /*5340*/  MOV R33, 0x5360 ;  /* 0x0000536000217802 */ /* 0x000fce0000000f00 */
[----:B------:R-:W-:Y:S05]  /*5350*/  CALL.REL.NOINC `($__internal_0_$__cuda_sm3x_div_rn_noftz_f32_slowpath) ;  /* 0x0000002800607944 */ /* 0x000fea0003c00000 */
.L_x_17:
[----:B------:R-:W-:Y:S05]  /*5360*/  BSYNC.RECONVERGENT B3 ;  /* 0x0000000000037941 */ /* 0x000fea0003800200 */
.L_x_16:
[----:B------:R0:W-:Y:S02]  /*5370*/  STG.E desc[UR14][R26.64+0x8], R11 ;  /* 0x0000080b1a007986 */ /* 0x0001e4000c10190e */
.L_x_15:
[----:B------:R-:W-:Y:S05]  /*5380*/  BSYNC.RECONVERGENT B2 ;  /* 0x0000000000027941 */ /* 0x000fea0003800200 */
.L_x_14:
[----:B------:R-:W-:Y:S01]  /*5390*/  VIADD R9, R17, 0x3 ;  /* 0x0000000311097836 */ /* 0x000fe20000000000 */
[----:B------:R-:W-:Y:S04]  /*53a0*/  BSSY.RECONVERGENT B2, `(.L_x_18) ;  /* 0x0000013000027945 */ /* 0x000fe80003800200 */
[----:B------:R-:W-:-:S13]  /*53b0*/  ISETP.GE.AND P0, PT, R9, UR4, PT ;  /* 0x0000000409007c0c */ /* 0x000fda000bf06270 */
[----:B------:R-:W-:Y:S05]  /*53c0*/  @P0 BRA `(.L_x_19) ;  /* 0x0000000000400947 */ /* 0x000fea0003800000 */
[----:B------:R-:W1:Y:S01]  /*53d0*/  MUFU.RCP R9, R4 ;  /* 0x0000000400097308 */ /* 0x000e620000001000 */
[----:B------:R-:W-:Y:S07]  /*53e0*/  BSSY.RECONVERGENT B3, `(.L_x_20) ;  /* 0x000000d000037945 */ /* 0x000fee0003800200 */
[----:B------:R-:W2:Y:S01]  /*53f0*/  FCHK P0, R12, R4 ;  /* 0x000000040c007302 */ /* 0x000ea20000000000 */
[----:B-1----:R-:W-:-:S04]  /*5400*/  FFMA R14, R9, -R4, 1 ;  /* 0x3f800000090e7423 */ /* 0x002fc80000000804 */
[----:B------:R-:W-:-:S04]  /*5410*/  FFMA R9, R9, R14, R9 ;  /* 0x0000000e09097223 */ /* 0x000fc80000000009 */
[----:B0-----:R-:W-:-:S04]  /*5420*/  FFMA R11, R9, R12, RZ ;  /* 0x0000000c090b7223 */ /* 0x001fc800000000ff */
[----:B------:R-:W-:-:S04]  /*5430*/  FFMA R14, R11, -R4, R12 ;  /* 0x800000040b0e7223 */ /* 0x000fc8000000000c */
[----:B------:R-:W-:Y:S01]  /*5440*/  FFMA R9, R9, R14, R11 ;  /* 0x0000000e09097223 */ /* 0x000fe2000000000b */
[----:B--2---:R-:W-:Y:S06]  /*5450*/  @!P0 BRA `(.L_x_21) ;  /* 0x0000000000148947 */ /* 0x004fec0003800000 */
[----:B------:R-:W-:Y:S01]  /*5460*/  MOV R21, R12 ;  /* 0x0000000c00157202 */ /* 0x000fe20000000f00 */
[----:B------:R-:W-:Y:S01]  /*5470*/  IMAD.MOV.U32 R16, RZ, RZ, R4 ;  /* 0x000000ffff107224 */ /* 0x000fe200078e0004 */
[----:B------:R-:W-:-:S07]  /*5480*/  MOV R33, 0x54a0 ;  /* 0x000054a000217802 */ /* 0x000fce0000000f00 */
[----:B------:R-:W-:Y:S05]  /*5490*/  CALL.REL.NOINC `($__internal_0_$__cuda_sm3x_div_rn_noftz_f32_slowpath) ;  /* 0x0000002800107944 */ /* 0x000fea0003c00000 */
[----:B------:R-:W-:-:S07]  /*54a0*/  MOV R9, R11 ;  /* 0x0000000b00097202 */ /* 0x000fce0000000f00 */
.L_x_21:
[----:B------:R-:W-:Y:S05]  /*54b0*/  BSYNC.RECONVERGENT B3 ;  /* 0x0000000000037941 */ /* 0x000fea0003800200 */
.L_x_20:
[----:B------:R1:W-:Y:S02]  /*54c0*/  STG.E desc[UR14][R26.64+0xc], R9 ;  /* 0x00000c091a007986 */ /* 0x0003e4000c10190e */
.L_x_19:
[----:B------:R-:W-:Y:S05]  /*54d0*/  BSYNC.RECONVERGENT B2 ;  /* 0x0000000000027941 */ /* 0x000fea0003800200 */
.L_x_18:
[----:B------:R-:W0:Y:S01]  /*54e0*/  LDCU UR7, c[0x0][0x3a8] ;  /* 0x00007500ff0777ac */ /* 0x000e220008000800 */
[----:B------:R-:W2:Y:S01]  /*54f0*/  LDC.64 R12, c[0x0][0x398] ;  /* 0x0000e600ff0c7b82 */ /* 0x000ea20000000a00 */
[----:B------:R-:W-:Y:S01]  /*5500*/  BSSY.RECONVERGENT B2, `(.L_x_22) ;  /* 0x0000016000027945 */ /* 0x000fe20003800200 */
[----:B01----:R-:W-:-:S05]  /*5510*/  VIADD R26, R17, UR7 ;  /* 0x00000007111a7c36 */ /* 0x003fca0008000000 */
[C---:B------:R-:W-:Y:S02]  /*5520*/  ISETP.GE.AND P0, PT, R26.reuse, UR4, PT ;  /* 0x000000041a007c0c */ /* 0x040fe4000bf06270 */
[----:B------:R-:W-:-:S05]  /*5530*/  IADD3 R9, PT, PT, R26, UR5, RZ ;  /* 0x000000051a097c10 */ /* 0x000fca000fffe0ff */
[----:B--2---:R-:W-:-:S06]  /*5540*/  IMAD.WIDE R12, R9, 0x4, R12 ;  /* 0x00000004090c7825 */ /* 0x004fcc00078e020c */
        /* <DEDUP_REMOVED lines=14> */
[----:B------:R-:W-:-:S07]  /*5630*/  IMAD.MOV.U32 R9, RZ, RZ, R11 ;  /* 0x000000ffff097224 */ /* 0x000fce00078e000b */
.L_x_25:
[----:B------:R-:W-:Y:S05]  /*5640*/  BSYNC.RECONVERGENT B3 ;  /* 0x0000000000037941 */ /* 0x000fea0003800200 */
.L_x_24:
[----:B------:R0:W-:Y:S02]  /*5650*/  STG.E desc[UR14][R12.64], R9 ;  /* 0x000000090c007986 */ /* 0x0001e4000c10190e */
.L_x_23:
[----:B------:R-:W-:Y:S05]  /*5660*/  BSYNC.RECONVERGENT B2 ;  /* 0x0000000000027941 */ /* 0x000fea0003800200 */
.L_x_22:
[----:B------:R-:W1:Y:S01]  /*5670*/  LDCU UR7, c[0x0][0x3a8] ;  /* 0x00007500ff0777ac */ /* 0x000e620008000800 */
[C---:B0-----:R-:W-:Y:S01]  /*5680*/  IADD3 R9, P0, PT, R26.reuse, UR5, RZ ;  /* 0x000000051a097c10 */ /* 0x041fe2000ff1e0ff */
[----:B------:R-:W-:Y:S01]  /*5690*/  BSSY.RECONVERGENT B2, `(.L_x_26) ;  /* 0x0000018000027945 */ /* 0x000fe20003800200 */
[----:B------:R-:W0:Y:S02]  /*56a0*/  LDCU.64 UR8, c[0x0][0x398] ;  /* 0x00007300ff0877ac */ /* 0x000e240008000a00 */
[----:B------:R-:W-:Y:S02]  /*56b0*/  LEA.HI.X.SX32 R16, R26, UR6, 0x1, P0 ;  /* 0x000000061a107c11 */ /* 0x000fe400080f0eff */
[----:B-1----:R-:W-:-:S04]  /*56c0*/  IADD3 R18, PT, PT, R15, UR7, RZ ;  /* 0x000000070f127c10 */ /* 0x002fc8000fffe0ff */
[----:B------:R-:W-:Y:S02]  /*56d0*/  ISETP.GE.AND P0, PT, R18, UR4, PT ;  /* 0x0000000412007c0c */ /* 0x000fe4000bf06270 */
[----:B0-----:R-:W-:-:S04]  /*56e0*/  LEA R14, P1, R9, UR8, 0x2 ;  /* 0x00000008090e7c11 */ /* 0x001fc8000f8210ff */
        /* <DEDUP_REMOVED lines=16> */
.L_x_29:
[----:B------:R-:W-:Y:S05]  /*57f0*/  BSYNC.RECONVERGENT B3 ;  /* 0x0000000000037941 */ /* 0x000fea0003800200 */
.L_x_28:
[----:B------:R0:W-:Y:S02]  /*5800*/  STG.E desc[UR14][R14.64+0x4], R9 ;  /* 0x000004090e007986 */ /* 0x0001e4000c10190e */
.L_x_27:
[----:B------:R-:W-:Y:S05]  /*5810*/  BSYNC.RECONVERGENT B2 ;  /* 0x0000000000027941 */ /* 0x000fea0003800200 */
.L_x_26:
        /* <DEDUP_REMOVED lines=18> */
.L_x_33:
[----:B------:R-:W-:Y:S05]  /*5940*/  BSYNC.RECONVERGENT B3 ;  /* 0x0000000000037941 */ /* 0x000fea0003800200 */
.L_x_32:
[----:B------:R0:W-:Y:S02]  /*5950*/  STG.E desc[UR14][R14.64+0x8], R9 ;  /* 0x000008090e007986 */ /* 0x0001e4000c10190e */
.L_x_31:
[----:B------:R-:W-:Y:S05]  /*5960*/  BSYNC.RECONVERGENT B2 ;  /* 0x0000000000027941 */ /* 0x000fea0003800200 */
.L_x_30:
[----:B------:R-:W-:Y:S01]  /*5970*/  IADD3 R7, PT, PT, R26, 0x3, RZ ;  /* 0x000000031a077810 */ /* 0x000fe20007ffe0ff */
[----:B------:R-:W-:Y:S03]  /*5980*/  BSSY.RECONVERGENT B2, `(.L_x_34) ;  /* 0x0000013000027945 */ /* 0x000fe60003800200 */
        /* <DEDUP_REMOVED lines=11> */
[----:B------:R-:W-:Y:S01]  /*5a40*/  IMAD.MOV.U32 R21, RZ, RZ, R8 ;  /* 0x000000ffff157224 */ /* 0x000fe200078e0008 */
[----:B------:R-:W-:Y:S02]  /*5a50*/  MOV R16, R3 ;  /* 0x0000000300107202 */ /* 0x000fe40000000f00 */
[----:B------:R-:W-:-:S07]  /*5a60*/  MOV R33, 0x5a80 ;  /* 0x00005a8000217802 */ /* 0x000fce0000000f00 */
[----:B------:R-:W-:Y:S05]  /*5a70*/  CALL.REL.NOINC `($__internal_0_$__cuda_sm3x_div_rn_noftz_f32_slowpath) ;  /* 0x0000002000987944 */ /* 0x000fea0003c00000 */
[----:B------:R-:W-:-:S07]  /*5a80*/  IMAD.MOV.U32 R7, RZ, RZ, R11 ;  /* 0x000000ffff077224 */ /* 0x000fce00078e000b */
.L_x_37:
[----:B------:R-:W-:Y:S05]  /*5a90*/  BSYNC.RECONVERGENT B3 ;  /* 0x0000000000037941 */ /* 0x000fea0003800200 */
.L_x_36:
[----:B------:R1:W-:Y:S02]  /*5aa0*/  STG.E desc[UR14][R14.64+0xc], R7 ;  /* 0x00000c070e007986 */ /* 0x0003e4000c10190e */
.L_x_35:
[----:B------:R-:W-:Y:S05]  /*5ab0*/  BSYNC.RECONVERGENT B2 ;  /* 0x0000000000027941 */ /* 0x000fea0003800200 */
.L_x_34:
[----:B------:R-:W2:Y:S01]  /*5ac0*/  LDCU UR7, c[0x0][0x3a8] ;  /* 0x00007500ff0777ac */ /* 0x000ea20008000800 */
[----:B01----:R-:W0:Y:S01]  /*5ad0*/  LDC.64 R14, c[0x0][0x398] ;  /* 0x0000e600ff0e7b82 */ /* 0x003e220000000a00 */
[----:B------:R-:W-:Y:S01]  /*5ae0*/  BSSY.RECONVERGENT B2, `(.L_x_38) ;  /* 0x0000016000027945 */ /* 0x000fe20003800200 */
[----:B--2---:R-:W-:-:S04]  /*5af0*/  IADD3 R10, PT, PT, R26, UR7, RZ ;  /* 0x000000071a0a7c10 */ /* 0x004fc8000fffe0ff */
[C---:B------:R-:W-:Y:S01]  /*5b00*/  ISETP.GE.AND P0, PT, R10.reuse, UR4, PT ;  /* 0x000000040a007c0c */ /* 0x040fe2000bf06270 */
[----:B------:R-:W-:-:S04]  /*5b10*/  VIADD R7, R10, UR5 ;  /* 0x000000050a077c36 */ /* 0x000fc80008000000 */
[----:B0-----:R-:W-:-:S08]  /*5b20*/  IMAD.WIDE R14, R7, 0x4, R14 ;  /* 0x00000004070e7825 */ /* 0x001fd000078e020e */
        /* <DEDUP_REMOVED lines=14> */
[----:B------:R-:W-:-:S07]  /*5c10*/  MOV R7, R11 ;  /* 0x0000000b00077202 */ /* 0x000fce0000000f00 */
.L_x_41:
[----:B------:R-:W-:Y:S05]  /*5c20*/  BSYNC.RECONVERGENT B3 ;  /* 0x0000000000037941 */ /* 0x000fea0003800200 */
.L_x_40:
[----:B------:R0:W-:Y:S02]  /*5c30*/  STG.E desc[UR14][R14.64], R7 ;  /* 0x000000070e007986 */ /* 0x0001e4000c10190e */
.L_x_39:
[----:B------:R-:W-:Y:S05]  /*5c40*/  BSYNC.RECONVERGENT B2 ;  /* 0x0000000000027941 */ /* 0x000fea0003800200 */
.L_x_38:
[----:B------:R-:W1:Y:S01]  /*5c50*/  LDCU UR7, c[0x0][0x3a8] ;  /* 0x00007500ff0777ac */ /* 0x000e620008000800 */
[C---:B0-----:R-:W-:Y:S01]  /*5c60*/  IADD3 R7, P0, PT, R10.reuse, UR5, RZ ;  /* 0x000000050a077c10 */ /* 0x041fe2000ff1e0ff */
[----:B------:R-:W-:Y:S01]  /*5c70*/  BSSY.RECONVERGENT B2, `(.L_x_42) ;  /* 0x0000018000027945 */ /* 0x000fe20003800200 */
[----:B------:R-:W0:Y:S02]  /*5c80*/  LDCU.64 UR8, c[0x0][0x398] ;  /* 0x00007300ff0877ac */ /* 0x000e240008000a00 */
[----:B------:R-:W-:Y:S01]  /*5c90*/  LEA.HI.X.SX32 R16, R10, UR6, 0x1, P0 ;  /* 0x000000060a107c11 */ /* 0x000fe200080f0eff */
[----:B-1----:R-:W-:Y:S01]  /*5ca0*/  VIADD R18, R18, UR7 ;  /* 0x0000000712127c36 */ /* 0x002fe20008000000 */
[----:B0-----:R-:W-:-:S04]  /*5cb0*/  LEA R8, P1, R7, UR8, 0x2 ;  /* 0x0000000807087c11 */ /* 0x001fc8000f8210ff */
[----:B------:R-:W-:Y:S02]  /*5cc0*/  ISETP.GE.AND P0, PT, R18, UR4, PT ;  /* 0x0000000412007c0c */ /* 0x000fe4000bf06270 */
[----:B------:R-:W-:-:S11]  /*5cd0*/  LEA.HI.X R9, R7, UR9, R16, 0x2, P1 ;  /* 0x0000000907097c11 */ /* 0x000fd600088f1410 */
        /* <DEDUP_REMOVED lines=15> */
.L_x_45:
[----:B------:R-:W-:Y:S05]  /*5dd0*/  BSYNC.RECONVERGENT B3 ;  /* 0x0000000000037941 */ /* 0x000fea0003800200 */
.L_x_44:
[----:B------:R0:W-:Y:S02]  /*5de0*/  STG.E desc[UR14][R8.64+0x4], R7 ;  /* 0x0000040708007986 */ /* 0x0001e4000c10190e */
.L_x_43:
[----:B------:R-:W-:Y:S05]  /*5df0*/  BSYNC.RECONVERGENT B2 ;  /* 0x0000000000027941 */ /* 0x000fea0003800200 */
.L_x_42:
[----:B------:R-:W-:Y:S01]  /*5e00*/  VIADD R6, R10, 0x2 ;  /* 0x000000020a067836 */ /* 0x000fe20000000000 */
[----:B------:R-:W-:Y:S04]  /*5e10*/  BSSY.RECONVERGENT B2, `(.L_x_46) ;  /* 0x0000013000027945 */ /* 0x000fe80003800200 */
[----:B------:R-:W-:-:S13]  /*5e20*/  ISETP.GE.AND P0, PT, R6, UR4, PT ;  /* 0x0000000406007c0c */ /* 0x000fda000bf06270 */
[----:B------:R-:W-:Y:S05]  /*5e30*/  @P0 BRA `(.L_x_47) ;  /* 0x0000000000400947 */ /* 0x000fea0003800000 */
[----:B0-----:R-:W0:Y:S01]  /*5e40*/  MUFU.RCP R7, R2 ;  /* 0x0000000200077308 */ /* 0x001e220000001000 */
        /* <DEDUP_REMOVED lines=13> */
.L_x_49:
[----:B------:R-:W-:Y:S05]  /*5f20*/  BSYNC.RECONVERGENT B3 ;  /* 0x0000000000037941 */ /* 0x000fea0003800200 */
.L_x_48:
[----:B------:R1:W-:Y:S02]  /*5f30*/  STG.E desc[UR14][R8.64+0x8], R7 ;  /* 0x0000080708007986 */ /* 0x0003e4000c10190e */
.L_x_47:
[----:B------:R-:W-:Y:S05]  /*5f40*/  BSYNC.RECONVERGENT B2 ;  /* 0x0000000000027941 */ /* 0x000fea0003800200 */
.L_x_46:
[----:B------:R-:W-:Y:S01]  /*5f50*/  VIADD R5, R10, 0x3 ;  /* 0x000000030a057836 */ /* 0x000fe20000000000 */
[----:B------:R-:W-:Y:S04]  /*5f60*/  BSSY.RECONVERGENT B2, `(.L_x_50) ;  /* 0x0000013000027945 */ /* 0x000fe80003800200 */
[----:B------:R-:W-:-:S13]  /*5f70*/  ISETP.GE.AND P0, PT, R5, UR4, PT ;  /* 0x0000000405007c0c */ /* 0x000fda000bf06270 */
[----:B------:R-:W-:Y:S05]  /*5f80*/  @P0 BRA `(.L_x_51) ;  /* 0x0000000000400947 */ /* 0x000fea0003800000 */
[----:B------:R-:W2:Y:S01]  /*5f90*/  MUFU.RCP R5, R2 ;  /* 0x0000000200057308 */ /* 0x000ea20000001000 */
[----:B------:R-:W-:Y:S07]  /*5fa0*/  BSSY.RECONVERGENT B3, `(.L_x_52) ;  /* 0x000000d000037945 */ /* 0x000fee0003800200 */
[----:B------:R-:W3:Y:S01]  /*5fb0*/  FCHK P0, R20, R2 ;  /* 0x0000000214007302 */ /* 0x000ee20000000000 */
[----:B--2---:R-:W-:-:S04]  /*5fc0*/  FFMA R6, R5, -R2, 1 ;  /* 0x3f80000005067423 */ /* 0x004fc80000000802 */
[----:B------:R-:W-:-:S04]  /*5fd0*/  FFMA R5, R5, R6, R5 ;  /* 0x0000000605057223 */ /* 0x000fc80000000005 */
[----:B01----:R-:W-:-:S04]  /*5fe0*/  FFMA R7, R5, R20, RZ ;  /* 0x0000001405077223 */ /* 0x003fc800000000ff */
[----:B------:R-:W-:-:S04]  /*5ff0*/  FFMA R6, R7, -R2, R20 ;  /* 0x8000000207067223 */ /* 0x000fc80000000014 */
[----:B------:R-:W-:Y:S01]  /*6000*/  FFMA R5, R5, R6, R7 ;  /* 0x0000000605057223 */ /* 0x000fe20000000007 */
[----:B---3--:R-:W-:Y:S06]  /*6010*/  @!P0 BRA `(.L_x_53) ;  /* 0x0000000000148947 */ /* 0x008fec0003800000 */
[----:B------:R-:W-:Y:S01]  /*6020*/  MOV R21, R20 ;  /* 0x0000001400157202 */ /* 0x000fe20000000f00 */
[----:B------:R-:W-:Y:S01]  /*6030*/  IMAD.MOV.U32 R16, RZ, RZ, R2 ;  /* 0x000000ffff107224 */ /* 0x000fe200078e0002 */
[----:B------:R-:W-:-:S07]  /*6040*/  MOV R33, 0x6060 ;  /* 0x0000606000217802 */ /* 0x000fce0000000f00 */
[----:B------:R-:W-:Y:S05]  /*6050*/  CALL.REL.NOINC `($__internal_0_$__cuda_sm3x_div_rn_noftz_f32_slowpath) ;  /* 0x0000001c00207944 */ /* 0x000fea0003c00000 */
[----:B------:R-:W-:-:S07]  /*6060*/  MOV R5, R11 ;  /* 0x0000000b00057202 */ /* 0x000fce0000000f00 */
.L_x_53:
[----:B------:R-:W-:Y:S05]  /*6070*/  BSYNC.RECONVERGENT B3 ;  /* 0x0000000000037941 */ /* 0x000fea0003800200 */
.L_x_52:
[----:B------:R2:W-:Y:S02]  /*6080*/  STG.E desc[UR14][R8.64+0xc], R5 ;  /* 0x00000c0508007986 */ /* 0x0005e4000c10190e */
.L_x_51:
[----:B------:R-:W-:Y:S05]  /*6090*/  BSYNC.RECONVERGENT B2 ;  /* 0x0000000000027941 */ /* 0x000fea0003800200 */
.L_x_50:
[----:B------:R-:W3:Y:S01]  /*60a0*/  LDCU UR7, c[0x0][0x3a8] ;  /* 0x00007500ff0777ac */ /* 0x000ee20008000800 */
[----:B012---:R-:W0:Y:S01]  /*60b0*/  LDC.64 R8, c[0x0][0x398] ;  /* 0x0000e600ff087b82 */ /* 0x007e220000000a00 */
[----:B------:R-:W-:Y:S01]  /*60c0*/  BSSY.RECONVERGENT B2, `(.L_x_54) ;  /* 0x0000016000027945 */ /* 0x000fe20003800200 */
[----:B---3--:R-:W-:-:S05]  /*60d0*/  VIADD R7, R10, UR7 ;  /* 0x000000070a077c36 */ /* 0x008fca0008000000 */
[C---:B------:R-:W-:Y:S02]  /*60e0*/  ISETP.GE.AND P0, PT, R7.reuse, UR4, PT ;  /* 0x0000000407007c0c */ /* 0x040fe4000bf06270 */
[----:B------:R-:W-:-:S05]  /*60f0*/  IADD3 R5, PT, PT, R7, UR5, RZ ;  /* 0x0000000507057c10 */ /* 0x000fca000fffe0ff */
[----:B0-----:R-:W-:-:S06]  /*6100*/  IMAD.WIDE R8, R5, 0x4, R8 ;  /* 0x0000000405087825 */ /* 0x001fcc00078e0208 */
        /* <DEDUP_REMOVED lines=15> */
.L_x_57:
[----:B------:R-:W-:Y:S05]  /*6200*/  BSYNC.RECONVERGENT B3 ;  /* 0x0000000000037941 */ /* 0x000fea0003800200 */
.L_x_56:
[----:B------:R0:W-:Y:S02]  /*6210*/  STG.E desc[UR14][R8.64], R5 ;  /* 0x0000000508007986 */ /* 0x0001e4000c10190e */
.L_x_55:
[----:B------:R-:W-:Y:S05]  /*6220*/  BSYNC.RECONVERGENT B2 ;  /* 0x0000000000027941 */ /* 0x000fea0003800200 */
.L_x_54:
[----:B------:R-:W0:Y:S01]  /*6230*/  LDCU UR7, c[0x0][0x3a8] ;  /* 0x00007500ff0777ac */ /* 0x000e220008000800 */
[C---:B------:R-:W-:Y:S01]  /*6240*/  IADD3 R6, P0, PT, R7.reuse, UR5, RZ ;  /* 0x0000000507067c10 */ /* 0x040fe2000ff1e0ff */
[----:B------:R-:W-:Y:S01]  /*6250*/  BSSY.RECONVERGENT B2, `(.L_x_58) ;  /* 0x0000018000027945 */ /* 0x000fe20003800200 */
[----:B------:R-:W1:Y:S02]  /*6260*/  LDCU.64 UR8, c[0x0][0x398] ;  /* 0x00007300ff0877ac */ /* 0x000e640008000a00 */
[----:B------:R-:W-:Y:S02]  /*6270*/  LEA.HI.X.SX32 R11, R7, UR6, 0x1, P0 ;  /* 0x00000006070b7c11 */ /* 0x000fe400080f0eff */
[----:B0-----:R-:W-:-:S04]  /*6280*/  IADD3 R5, PT, PT, R18, UR7, RZ ;  /* 0x0000000712057c10 */ /* 0x001fc8000fffe0ff */
        /* <DEDUP_REMOVED lines=18> */
.L_x_61:
[----:B------:R-:W-:Y:S05]  /*63b0*/  BSYNC.RECONVERGENT B3 ;  /* 0x0000000000037941 */ /* 0x000fea0003800200 */
.L_x_60:
[----:B------:R0:W-:Y:S02]  /*63c0*/  STG.E desc[UR14][R18.64+0x4], R5 ;  /* 0x0000040512007986 */ /* 0x0001e4000c10190e */
.L_x_59:
[----:B------:R-:W-:Y:S05]  /*63d0*/  BSYNC.RECONVERGENT B2 ;  /* 0x0000000000027941 */ /* 0x000fea0003800200 */
.L_x_58:
        /* <DEDUP_REMOVED lines=18> */
.L_x_65:
[----:B------:R-:W-:Y:S05]  /*6500*/  BSYNC.RECONVERGENT B3 ;  /* 0x0000000000037941 */ /* 0x000fea0003800200 */
.L_x_64:
[----:B------:R0:W-:Y:S02]  /*6510*/  STG.E desc[UR14][R18.64+0x8], R5 ;  /* 0x0000080512007986 */ /* 0x0001e4000c10190e */
.L_x_63:
[----:B------:R-:W-:Y:S05]  /*6520*/  BSYNC.RECONVERGENT B2 ;  /* 0x0000000000027941 */ /* 0x000fea0003800200 */
.L_x_62:
        /* <DEDUP_REMOVED lines=18> */
.L_x_69:
[----:B------:R-:W-:Y:S05]  /*6650*/  BSYNC.RECONVERGENT B3 ;  /* 0x0000000000037941 */ /* 0x000fea0003800200 */
.L_x_68:
[----:B------:R0:W-:Y:S02]  /*6660*/  STG.E desc[UR14][R18.64+0xc], R5 ;  /* 0x00000c0512007986 */ /* 0x0001e4000c10190e */
.L_x_67:
[----:B------:R-:W-:Y:S05]  /*6670*/  BSYNC.RECONVERGENT B2 ;  /* 0x0000000000027941 */ /* 0x000fea0003800200 */
.L_x_66:
[----:B------:R-:W-:Y:S01]  /*6680*/  IADD3 R20, PT, PT, R17, 0x20, RZ ;  /* 0x0000002011147810 */ /* 0x000fe20007ffe0ff */
[----:B------:R-:W-:Y:S03]  /*6690*/  BSSY.RECONVERGENT B2, `(.L_x_70) ;  /* 0x0000013000027945 */ /* 0x000fe60003800200 */
        /* <DEDUP_REMOVED lines=16> */
.L_x_73:
[----:B------:R-:W-:Y:S05]  /*67a0*/  BSYNC.RECONVERGENT B3 ;  /* 0x0000000000037941 */ /* 0x000fea0003800200 */
.L_x_72:
[----:B------:R1:W-:Y:S02]  /*67b0*/  STG.E desc[UR14][R24.64+0x80], R5 ;  /* 0x0000800518007986 */ /* 0x0003e4000c10190e */
.L_x_71:
[----:B------:R-:W-:Y:S05]  /*67c0*/  BSYNC.RECONVERGENT B2 ;  /* 0x0000000000027941 */ /* 0x000fea0003800200 */
.L_x_70:
[----:B------:R-:W2:Y:S01]  /*67d0*/  LDCU.64 UR8, c[0x0][0x398] ;  /* 0x00007300ff0877ac */ /* 0x000ea20008000a00 */
[C---:B01----:R-:W-:Y:S01]  /*67e0*/  IADD3 R5, P0, PT, R20.reuse, UR5, RZ ;  /* 0x0000000514057c10 */ /* 0x043fe2000ff1e0ff */
[----:B------:R-:W-:Y:S01]  /*67f0*/  BSSY.RECONVERGENT B2, `(.L_x_74) ;  /* 0x0000017000027945 */ /* 0x000fe20003800200 */
[----:B------:R-:W-:Y:S02]  /*6800*/  IADD3 R11, PT, PT, R17, 0x21, RZ ;  /* 0x00000021110b7810 */ /* 0x000fe40007ffe0ff */
[----:B------:R-:W-:Y:S02]  /*6810*/  LEA.HI.X.SX32 R6, R20, UR6, 0x1, P0 ;  /* 0x0000000614067c11 */ /* 0x000fe400080f0eff */
[----:B------:R-:W-:Y:S02]  /*6820*/  ISETP.GE.AND P0, PT, R11, UR4, PT ;  /* 0x000000040b007c0c */ /* 0x000fe4000bf06270 */
[----:B--2---:R-:W-:-:S04]  /*6830*/  LEA R18, P1, R5, UR8, 0x2 ;  /* 0x0000000805127c11 */ /* 0x004fc8000f8210ff */
        /* <DEDUP_REMOVED lines=16> */
.L_x_77:
[----:B------:R-:W-:Y:S05]  /*6940*/  BSYNC.RECONVERGENT B3 ;  /* 0x0000000000037941 */ /* 0x000fea0003800200 */
.L_x_76:
[----:B------:R0:W-:Y:S02]  /*6950*/  STG.E desc[UR14][R18.64+0x4], R5 ;  /* 0x0000040512007986 */ /* 0x0001e4000c10190e */
.L_x_75:
[----:B------:R-:W-:Y:S05]  /*6960*/  BSYNC.RECONVERGENT B2 ;  /* 0x0000000000027941 */ /* 0x000fea0003800200 */
.L_x_74:
        /* <DEDUP_REMOVED lines=18> */
.L_x_81:
[----:B------:R-:W-:Y:S05]  /*6a90*/  BSYNC.RECONVERGENT B3 ;  /* 0x0000000000037941 */ /* 0x000fea0003800200 */
.L_x_80:
[----:B------:R0:W-:Y:S02]  /*6aa0*/  STG.E desc[UR14][R18.64+0x8], R5 ;  /* 0x0000080512007986 */ /* 0x0001e4000c10190e */
.L_x_79:
[----:B------:R-:W-:Y:S05]  /*6ab0*/  BSYNC.RECONVERGENT B2 ;  /* 0x0000000000027941 */ /* 0x000fea0003800200 */
.L_x_78:
        /* <DEDUP_REMOVED lines=18> */
.L_x_85:
[----:B------:R-:W-:Y:S05]  /*6be0*/  BSYNC.RECONVERGENT B3 ;  /* 0x0000000000037941 */ /* 0x000fea0003800200 */
.L_x_84:
[----:B------:R1:W-:Y:S02]  /*6bf0*/  STG.E desc[UR14][R18.64+0xc], R5 ;  /* 0x00000c0512007986 */ /* 0x0003e4000c10190e */
.L_x_83:
[----:B------:R-:W-:Y:S05]  /*6c00*/  BSYNC.RECONVERGENT B2 ;  /* 0x0000000000027941 */ /* 0x000fea0003800200 */
.L_x_82:
[----:B------:R-:W2:Y:S01]  /*6c10*/  LDCU UR7, c[0x0][0x3a8] ;  /* 0x00007500ff0777ac */ /* 0x000ea20008000800 */
[----:B------:R-:W-:Y:S01]  /*6c20*/  BSSY.RECONVERGENT B2, `(.L_x_86) ;  /* 0x0000014000027945 */ /* 0x000fe20003800200 */
[----:B--2---:R-:W-:-:S04]  /*6c30*/  IADD3 R20, PT, PT, R20, UR7, RZ ;  /* 0x0000000714147c10 */ /* 0x004fc8000fffe0ff */
[----:B------:R-:W-:-:S13]  /*6c40*/  ISETP.GE.AND P0, PT, R20, UR4, PT ;  /* 0x0000000414007c0c */ /* 0x000fda000bf06270 */
[----:B------:R-:W-:Y:S05]  /*6c50*/  @P0 BRA `(.L_x_87) ;  /* 0x0000000000400947 */ /* 0x000fea0003800000 */
[----:B------:R-:W0:Y:S01]  /*6c60*/  MUFU.RCP R4, R3 ;  /* 0x0000000300047308 */ /* 0x000e220000001000 */
[----:B------:R-:W-:Y:S07]  /*6c70*/  BSSY.RECONVERGENT B3, `(.L_x_88) ;  /* 0x000000d000037945 */ /* 0x000fee0003800200 */
[----:B------:R-:W2:Y:S01]  /*6c80*/  FCHK P0, R74, R3 ;  /* 0x000000034a007302 */ /* 0x000ea20000000000 */
[----:B01----:R-:W-:-:S04]  /*6c90*/  FFMA R5, R4, -R3, 1 ;  /* 0x3f80000004057423 */ /* 0x003fc80000000803 */
[----:B------:R-:W-:-:S04]  /*6ca0*/  FFMA R5, R4, R5, R4 ;  /* 0x0000000504057223 */ /* 0x000fc80000000004 */
[----:B------:R-:W-:-:S04]  /*6cb0*/  FFMA R11, R5, R74, RZ ;  /* 0x0000004a050b7223 */ /* 0x000fc800000000ff */
        /* <DEDUP_REMOVED lines=8> */
.L_x_89:
[----:B------:R-:W-:Y:S05]  /*6d40*/  BSYNC.RECONVERGENT B3 ;  /* 0x0000000000037941 */ /* 0x000fea0003800200 */
.L_x_88:
[----:B------:R2:W-:Y:S02]  /*6d50*/  STG.E desc[UR14][R12.64+0x80], R5 ;  /* 0x000080050c007986 */ /* 0x0005e4000c10190e */
.L_x_87:
[----:B------:R-:W-:Y:S05]  /*6d60*/  BSYNC.RECONVERGENT B2 ;  /* 0x0000000000027941 */ /* 0x000fea0003800200 */
.L_x_86:
[----:B------:R-:W3:Y:S01]  /*6d70*/  LDCU.64 UR8, c[0x0][0x398] ;  /* 0x00007300ff0877ac */ /* 0x000ee20008000a00 */
[----:B------:R-:W-:Y:S01]  /*6d80*/  IADD3 R4, P0, PT, R20, UR5, RZ ;  /* 0x0000000514047c10 */ /* 0x000fe2000ff1e0ff */
[----:B------:R-:W-:Y:S01]  /*6d90*/  BSSY.RECONVERGENT B2, `(.L_x_90) ;  /* 0x0000017000027945 */ /* 0x000fe20003800200 */
[----:B------:R-:W-:Y:S02]  /*6da0*/  IADD3 R6, PT, PT, R26, 0x21, RZ ;  /* 0x000000211a067810 */ /* 0x000fe40007ffe0ff */
[----:B012---:R-:W-:Y:S02]  /*6db0*/  LEA.HI.X.SX32 R5, R20, UR6, 0x1, P0 ;  /* 0x0000000614057c11 */ /* 0x007fe400080f0eff */
[----:B------:R-:W-:Y:S02]  /*6dc0*/  ISETP.GE.AND P0, PT, R6, UR4, PT ;  /* 0x0000000406007c0c */ /* 0x000fe4000bf06270 */
[----:B---3--:R-:W-:-:S04]  /*6dd0*/  LEA R12, P1, R4, UR8, 0x2 ;  /* 0x00000008040c7c11 */ /* 0x008fc8000f8210ff */
        /* <DEDUP_REMOVED lines=16> */
.L_x_93:
[----:B------:R-:W-:Y:S05]  /*6ee0*/  BSYNC.RECONVERGENT B3 ;  /* 0x0000000000037941 */ /* 0x000fea0003800200 */
.L_x_92:
[----:B------:R0:W-:Y:S02]  /*6ef0*/  STG.E desc[UR14][R12.64+0x4], R5 ;  /* 0x000004050c007986 */ /* 0x0001e4000c10190e */
.L_x_91:
[----:B------:R-:W-:Y:S05]  /*6f00*/  BSYNC.RECONVERGENT B2 ;  /* 0x0000000000027941 */ /* 0x000fea0003800200 */
.L_x_90:
[----:B------:R-:W-:Y:S01]  /*6f10*/  IADD3 R4, PT, PT, R26, 0x22, RZ ;  /* 0x000000221a047810 */ /* 0x000fe20007ffe0ff */
        /* <DEDUP_REMOVED lines=17> */
.L_x_97:
[----:B------:R-:W-:Y:S05]  /*7030*/  BSYNC.RECONVERGENT B3 ;  /* 0x0000000000037941 */ /* 0x000fea0003800200 */
.L_x_96:
[----:B------:R1:W-:Y:S02]  /*7040*/  STG.E desc[UR14][R12.64+0x8], R5 ;  /* 0x000008050c007986 */ /* 0x0003e4000c10190e */
.L_x_95:
[----:B------:R-:W-:Y:S05]  /*7050*/  BSYNC.RECONVERGENT B2 ;  /* 0x0000000000027941 */ /* 0x000fea0003800200 */
.L_x_94:
[----:B------:R-:W-:Y:S01]  /*7060*/  IADD3 R26, PT, PT, R26, 0x23, RZ ;  /* 0x000000231a1a7810 */ /* 0x000fe20007ffe0ff */
[----:B------:R-:W-:Y:S03]  /*7070*/  BSSY.RECONVERGENT B2, `(.L_x_98) ;  /* 0x0000013000027945 */ /* 0x000fe60003800200 */
        /* <DEDUP_REMOVED lines=16> */
.L_x_101:
[----:B------:R-:W-:Y:S05]  /*7180*/  BSYNC.RECONVERGENT B3 ;  /* 0x0000000000037941 */ /* 0x000fea0003800200 */
.L_x_100:
[----:B------:R2:W-:Y:S02]  /*7190*/  STG.E desc[UR14][R12.64+0xc], R5 ;  /* 0x00000c050c007986 */ /* 0x0005e4000c10190e */
.L_x_99:
[----:B------:R-:W-:Y:S05]  /*71a0*/  BSYNC.RECONVERGENT B2 ;  /* 0x0000000000027941 */ /* 0x000fea0003800200 */
.L_x_98:
[----:B------:R-:W3:Y:S01]  /*71b0*/  LDCU UR7, c[0x0][0x3a8] ;  /* 0x00007500ff0777ac */ /* 0x000ee20008000800 */
[----:B------:R-:W-:Y:S01]  /*71c0*/  BSSY.RECONVERGENT B2, `(.L_x_102) ;  /* 0x0000014000027945 */ /* 0x000fe20003800200 */
[----:B---3--:R-:W-:-:S04]  /*71d0*/  IADD3 R20, PT, PT, R20, UR7, RZ ;  /* 0x0000000714147c10 */ /* 0x008fc8000fffe0ff */
[----:B------:R-:W-:-:S13]  /*71e0*/  ISETP.GE.AND P0, PT, R20, UR4, PT ;  /* 0x0000000414007c0c */ /* 0x000fda000bf06270 */
[----:B------:R-:W-:Y:S05]  /*71f0*/  @P0 BRA `(.L_x_103) ;  /* 0x0000000000400947 */ /* 0x000fea0003800000 */
[----:B------:R-:W3:Y:S01]  /*7200*/  MUFU.RCP R3, R2 ;  /* 0x0000000200037308 */ /* 0x000ee20000001000 */
[----:B------:R-:W-:Y:S07]  /*7210*/  BSSY.RECONVERGENT B3, `(.L_x_104) ;  /* 0x000000d000037945 */ /* 0x000fee0003800200 */
[----:B------:R-:W4:Y:S01]  /*7220*/  FCHK P0, R77, R2 ;  /* 0x000000024d007302 */ /* 0x000f220000000000 */
[----:B---3--:R-:W-:-:S04]  /*7230*/  FFMA R4, R3, -R2, 1 ;  /* 0x3f80000003047423 */ /* 0x008fc80000000802 */
[----:B------:R-:W-:-:S04]  /*7240*/  FFMA R4, R3, R4, R3 ;  /* 0x0000000403047223 */ /* 0x000fc80000000003 */
[----:B------:R-:W-:-:S04]  /*7250*/  FFMA R6, R4, R77, RZ ;  /* 0x0000004d04067223 */ /* 0x000fc800000000ff */
[----:B------:R-:W-:-:S04]  /*7260*/  FFMA R3, R6, -R2, R77 ;  /* 0x8000000206037223 */ /* 0x000fc8000000004d */
[----:B------:R-:W-:Y:S01]  /*7270*/  FFMA R3, R4, R3, R6 ;  /* 0x0000000304037223 */ /* 0x000fe20000000006 */
[----:B----4-:R-:W-:Y:S06]  /*7280*/  @!P0 BRA `(.L_x_105) ;  /* 0x0000000000148947 */ /* 0x010fec0003800000 */
[----:B------:R-:W-:Y:S01]  /*7290*/  IMAD.MOV.U32 R21, RZ, RZ, R77 ;  /* 0x000000ffff157224 */ /* 0x000fe200078e004d */
[----:B------:R-:W-:Y:S02]  /*72a0*/  MOV R16, R2 ;  /* 0x0000000200107202 */ /* 0x000fe40000000f00 */
[----:B------:R-:W-:-:S07]  /*72b0*/  MOV R33, 0x72d0 ;  /* 0x000072d000217802 */ /* 0x000fce0000000f00 */
[----:B012---:R-:W-:Y:S05]  /*72c0*/  CALL.REL.NOINC `($__internal_0_$__cuda_sm3x_div_rn_noftz_f32_slowpath) ;  /* 0x0000000800847944 */ /* 0x007fea0003c00000 */
[----:B------:R-:W-:-:S07]  /*72d0*/  IMAD.MOV.U32 R3, RZ, RZ, R11 ;  /* 0x000000ffff037224 */ /* 0x000fce00078e000b */
.L_x_105:
[----:B------:R-:W-:Y:S05]  /*72e0*/  BSYNC.RECONVERGENT B3 ;  /* 0x0000000000037941 */ /* 0x000fea0003800200 */
.L_x_104:
[----:B------:R3:W-:Y:S02]  /*72f0*/  STG.E desc[UR14][R14.64+0x80], R3 ;  /* 0x000080030e007986 */ /* 0x0007e4000c10190e */
.L_x_103:
[----:B------:R-:W-:Y:S05]  /*7300*/  BSYNC.RECONVERGENT B2 ;  /* 0x0000000000027941 */ /* 0x000fea0003800200 */
.L_x_102:
[----:B------:R-:W4:Y:S01]  /*7310*/  LDCU.64 UR8, c[0x0][0x398] ;  /* 0x00007300ff0877ac */ /* 0x000f220008000a00 */
[----:B---3--:R-:W-:Y:S01]  /*7320*/  IADD3 R3, P0, PT, R20, UR5, RZ ;  /* 0x0000000514037c10 */ /* 0x008fe2000ff1e0ff */
[----:B------:R-:W-:Y:S01]  /*7330*/  BSSY.RECONVERGENT B2, `(.L_x_106) ;  /* 0x0000017000027945 */ /* 0x000fe20003800200 */
[----:B012---:R-:W-:Y:S02]  /*7340*/  IADD3 R5, PT, PT, R10, 0x21, RZ ;  /* 0x000000210a057810 */ /* 0x007fe40007ffe0ff */
[----:B------:R-:W-:Y:S02]  /*7350*/  LEA.HI.X.SX32 R4, R20, UR6, 0x1, P0 ;  /* 0x0000000614047c11 */ /* 0x000fe400080f0eff */
[----:B------:R-:W-:Y:S02]  /*7360*/  ISETP.GE.AND P0, PT, R5, UR4, PT ;  /* 0x0000000405007c0c */ /* 0x000fe4000bf06270 */
[----:B----4-:R-:W-:-:S04]  /*7370*/  LEA R12, P1, R3, UR8, 0x2 ;  /* 0x00000008030c7c11 */ /* 0x010fc8000f8210ff */
        /* <DEDUP_REMOVED lines=16> */
.L_x_109:
[----:B------:R-:W-:Y:S05]  /*7480*/  BSYNC.RECONVERGENT B3 ;  /* 0x0000000000037941 */ /* 0x000fea0003800200 */
.L_x_108:
[----:B------:R0:W-:Y:S02]  /*7490*/  STG.E desc[UR14][R12.64+0x4], R3 ;  /* 0x000004030c007986 */ /* 0x0001e4000c10190e */
.L_x_107:
[----:B------:R-:W-:Y:S05]  /*74a0*/  BSYNC.RECONVERGENT B2 ;  /* 0x0000000000027941 */ /* 0x000fea0003800200 */
.L_x_106:
        /* <DEDUP_REMOVED lines=18> */
.L_x_113:
[----:B------:R-:W-:Y:S05]  /*75d0*/  BSYNC.RECONVERGENT B3 ;  /* 0x0000000000037941 */ /* 0x000fea0003800200 */
.L_x_112:
[----:B------:R0:W-:Y:S02]  /*75e0*/  STG.E desc[UR14][R12.64+0x8], R3 ;  /* 0x000008030c007986 */ /* 0x0001e4000c10190e */
.L_x_111:
[----:B------:R-:W-:Y:S05]  /*75f0*/  BSYNC.RECONVERGENT B2 ;  /* 0x0000000000027941 */ /* 0x000fea0003800200 */
.L_x_110:
        /* <DEDUP_REMOVED lines=18> */
.L_x_117:
[----:B------:R-:W-:Y:S05]  /*7720*/  BSYNC.RECONVERGENT B3 ;  /* 0x0000000000037941 */ /* 0x000fea0003800200 */
.L_x_116:
[----:B------:R1:W-:Y:S02]  /*7730*/  STG.E desc[UR14][R12.64+0xc], R3 ;  /* 0x00000c030c007986 */ /* 0x0003e4000c10190e */
.L_x_115:
[----:B------:R-:W-:Y:S05]  /*7740*/  BSYNC.RECONVERGENT B2 ;  /* 0x0000000000027941 */ /* 0x000fea0003800200 */
.L_x_114:
[----:B------:R-:W2:Y:S01]  /*7750*/  LDCU UR7, c[0x0][0x3a8] ;  /* 0x00007500ff0777ac */ /* 0x000ea20008000800 */
[----:B------:R-:W-:Y:S01]  /*7760*/  BSSY.RECONVERGENT B2, `(.L_x_118) ;  /* 0x0000014000027945 */ /* 0x000fe20003800200 */
[----:B--2---:R-:W-:-:S04]  /*7770*/  IADD3 R20, PT, PT, R20, UR7, RZ ;  /* 0x0000000714147c10 */ /* 0x004fc8000fffe0ff */
[----:B------:R-:W-:-:S13]  /*7780*/  ISETP.GE.AND P0, PT, R20, UR4, PT ;  /* 0x0000000414007c0c */ /* 0x000fda000bf06270 */
[----:B------:R-:W-:Y:S05]  /*7790*/  @P0 BRA `(.L_x_119) ;  /* 0x0000000000400947 */ /* 0x000fea0003800000 */
[----:B01----:R-:W0:Y:S01]  /*77a0*/  MUFU.RCP R3, R0 ;  /* 0x0000000000037308 */ /* 0x003e220000001000 */
        /* <DEDUP_REMOVED lines=13> */
.L_x_121:
[----:B------:R-:W-:Y:S05]  /*7880*/  BSYNC.RECONVERGENT B3 ;  /* 0x0000000000037941 */ /* 0x000fea0003800200 */
.L_x_120:
[----:B------:R2:W-:Y:S02]  /*7890*/  STG.E desc[UR14][R8.64+0x80], R3 ;  /* 0x0000800308007986 */ /* 0x0005e4000c10190e */
.L_x_119:
[----:B------:R-:W-:Y:S05]  /*78a0*/  BSYNC.RECONVERGENT B2 ;  /* 0x0000000000027941 */ /* 0x000fea0003800200 */
.L_x_118:
[----:B------:R-:W3:Y:S01]  /*78b0*/  LDCU.64 UR8, c[0x0][0x398] ;  /* 0x00007300ff0877ac */ /* 0x000ee20008000a00 */
[C---:B------:R-:W-:Y:S01]  /*78c0*/  IADD3 R2, P0, PT, R20.reuse, UR5, RZ ;  /* 0x0000000514027c10 */ /* 0x040fe2000ff1e0ff */
        /* <DEDUP_REMOVED lines=21> */
.L_x_125:
[----:B------:R-:W-:Y:S05]  /*7a20*/  BSYNC.RECONVERGENT B3 ;  /* 0x0000000000037941 */ /* 0x000fea0003800200 */
.L_x_124:
[----:B------:R0:W-:Y:S02]  /*7a30*/  STG.E desc[UR14][R4.64+0x4], R3 ;  /* 0x0000040304007986 */ /* 0x0001e4000c10190e */
.L_x_123:
[----:B------:R-:W-:Y:S05]  /*7a40*/  BSYNC.RECONVERGENT B2 ;  /* 0x0000000000027941 */ /* 0x000fea0003800200 */
.L_x_122:
        /* <DEDUP_REMOVED lines=18> */
.L_x_129:
[----:B------:R-:W-:Y:S05]  /*7b70*/  BSYNC.RECONVERGENT B3 ;  /* 0x0000000000037941 */ /* 0x000fea0003800200 */
.L_x_128:
[----:B------:R1:W-:Y:S02]  /*7b80*/  STG.E desc[UR14][R4.64+0x8], R3 ;  /* 0x0000080304007986 */ /* 0x0003e4000c10190e */
.L_x_127:
[----:B------:R-:W-:Y:S05]  /*7b90*/  BSYNC.RECONVERGENT B2 ;  /* 0x0000000000027941 */ /* 0x000fea0003800200 */
.L_x_126:
[----:B------:R-:W-:-:S04]  /*7ba0*/  IADD3 R7, PT, PT, R7, 0x23, RZ ;  /* 0x0000002307077810 */ /* 0x000fc80007ffe0ff */
[----:B------:R-:W-:-:S13]  /*7bb0*/  ISETP.GE.AND P0, PT, R7, UR4, PT ;  /* 0x0000000407007c0c */ /* 0x000fda000bf06270 */
[----:B------:R-:W-:Y:S05]  /*7bc0*/  @P0 EXIT ;  /* 0x000000000000094d */ /* 0x000fea0003800000 */
        /* <DEDUP_REMOVED lines=14> */
.L_x_131:
[----:B------:R-:W-:Y:S05]  /*7cb0*/  BSYNC.RECONVERGENT B2 ;  /* 0x0000000000027941 */ /* 0x000fea0003800200 */
.L_x_130:
[----:B------:R-:W-:Y:S01]  /*7cc0*/  STG.E desc[UR14][R4.64+0xc], R3 ;  /* 0x00000c0304007986 */ /* 0x000fe2000c10190e */
[----:B------:R-:W-:Y:S05]  /*7cd0*/  EXIT ;  /* 0x000000000000794d */ /* 0x000fea0003800000 */
        .weak           $__internal_0_$__cuda_sm3x_div_rn_noftz_f32_slowpath
        .type           $__internal_0_$__cuda_sm3x_div_rn_noftz_f32_slowpath,@function
        .size           $__internal_0_$__cuda_sm3x_div_rn_noftz_f32_slowpath,(.L_x_144 - $__internal_0_$__cuda_sm3x_div_rn_noftz_f32_slowpath)
$__internal_0_$__cuda_sm3x_div_rn_noftz_f32_slowpath:
[----:B------:R-:W-:Y:S01]  /*7ce0*/  SHF.R.U32.HI R28, RZ, 0x17, R16 ;  /* 0x00000017ff1c7819 */ /* 0x000fe20000011610 */
[----:B------:R-:W-:Y:S01]  /*7cf0*/  BSSY.RECONVERGENT B0, `(.L_x_132) ;  /* 0x0000062000007945 */ /* 0x000fe20003800200 */
[----:B------:R-:W-:Y:S02]  /*7d00*/  SHF.R.U32.HI R11, RZ, 0x17, R21 ;  /* 0x00000017ff0b7819 */ /* 0x000fe40000011615 */
[----:B------:R-:W-:Y:S02]  /*7d10*/  LOP3.LUT R35, R28, 0xff, RZ, 0xc0, !PT ;  /* 0x000000ff1c237812 */ /* 0x000fe400078ec0ff */
[----:B------:R-:W-:Y:S02]  /*7d20*/  LOP3.LUT R31, R11, 0xff, RZ, 0xc0, !PT ;  /* 0x000000ff0b1f7812 */ /* 0x000fe400078ec0ff */
[----:B------:R-:W-:-:S03]  /*7d30*/  IADD3 R29, PT, PT, R35, -0x1, RZ ;  /* 0xffffffff231d7810 */ /* 0x000fc60007ffe0ff */
[----:B------:R-:W-:Y:S01]  /*7d40*/  VIADD R11, R31, 0xffffffff ;  /* 0xffffffff1f0b7836 */ /* 0x000fe20000000000 */
[----:B------:R-:W-:-:S04]  /*7d50*/  ISETP.GT.U32.AND P0, PT, R29, 0xfd, PT ;  /* 0x000000fd1d00780c */ /* 0x000fc80003f04070 */
[----:B------:R-:W-:-:S13]  /*7d60*/  ISETP.GT.U32.OR P0, PT, R11, 0xfd, P0 ;  /* 0x000000fd0b00780c */ /* 0x000fda0000704470 */
[----:B------:R-:W-:Y:S01]  /*7d70*/  @!P0 MOV R28, RZ ;  /* 0x000000ff001c8202 */ /* 0x000fe20000000f00 */
[----:B------:R-:W-:Y:S06]  /*7d80*/  @!P0 BRA `(.L_x_133) ;  /* 0x00000000005c8947 */ /* 0x000fec0003800000 */
[----:B------:R-:W-:Y:S02]  /*7d90*/  FSETP.GTU.FTZ.AND P0, PT, |R21|, +INF , PT ;  /* 0x7f8000001500780b */ /* 0x000fe40003f1c200 */
[----:B------:R-:W-:-:S04]  /*7da0*/  FSETP.GTU.FTZ.AND P1, PT, |R16|, +INF , PT ;  /* 0x7f8000001000780b */ /* 0x000fc80003f3c200 */
[----:B------:R-:W-:-:S13]  /*7db0*/  PLOP3.LUT P0, PT, P0, P1, PT, 0xf8, 0x8f ;  /* 0x00000000008f781c */ /* 0x000fda0000703f70 */
[----:B------:R-:W-:Y:S05]  /*7dc0*/  @P0 BRA `(.L_x_134) ;  /* 0x00000004004c0947 */ /* 0x000fea0003800000 */
[----:B------:R-:W-:-:S13]  /*7dd0*/  LOP3.LUT P0, RZ, R16, 0x7fffffff, R21, 0xc8, !PT ;  /* 0x7fffffff10ff7812 */ /* 0x000fda000780c815 */
[----:B------:R-:W-:Y:S05]  /*7de0*/  @!P0 BRA `(.L_x_135) ;  /* 0x00000004003c8947 */ /* 0x000fea0003800000 */
[C---:B------:R-:W-:Y:S02]  /*7df0*/  FSETP.NEU.FTZ.AND P0, PT, |R21|.reuse, +INF , PT ;  /* 0x7f8000001500780b */ /* 0x040fe40003f1d200 */
[----:B------:R-:W-:Y:S02]  /*7e00*/  FSETP.NEU.FTZ.AND P2, PT, |R16|, +INF , PT ;  /* 0x7f8000001000780b */ /* 0x000fe40003f5d200 */
[----:B------:R-:W-:-:S11]  /*7e10*/  FSETP.NEU.FTZ.AND P1, PT, |R21|, +INF , PT ;  /* 0x7f8000001500780b */ /* 0x000fd60003f3d200 */
[----:B------:R-:W-:Y:S05]  /*7e20*/  @!P2 BRA !P0, `(.L_x_135) ;  /* 0x00000004002ca947 */ /* 0x000fea0004000000 */
[----:B------:R-:W-:-:S04]  /*7e30*/  LOP3.LUT P0, RZ, R21, 0x7fffffff, RZ, 0xc0, !PT ;  /* 0x7fffffff15ff7812 */ /* 0x000fc8000780c0ff */
[----:B------:R-:W-:-:S13]  /*7e40*/  PLOP3.LUT P0, PT, P2, P0, PT, 0x2f, 0xf2 ;  /* 0x0000000000f2781c */ /* 0x000fda0001700577 */
[----:B------:R-:W-:Y:S05]  /*7e50*/  @P0 BRA `(.L_x_136) ;  /* 0x0000000400180947 */ /* 0x000fea0003800000 */
[----:B------:R-:W-:-:S04]  /*7e60*/  LOP3.LUT P0, RZ, R16, 0x7fffffff, RZ, 0xc0, !PT ;  /* 0x7fffffff10ff7812 */ /* 0x000fc8000780c0ff */
[----:B------:R-:W-:-:S13]  /*7e70*/  PLOP3.LUT P0, PT, P1, P0, PT, 0x2f, 0xf2 ;  /* 0x0000000000f2781c */ /* 0x000fda0000f00577 */
[----:B------:R-:W-:Y:S05]  /*7e80*/  @P0 BRA `(.L_x_137) ;  /* 0x0000000400000947 */ /* 0x000fea0003800000 */
[----:B------:R-:W-:Y:S02]  /*7e90*/  ISETP.GE.AND P0, PT, R11, RZ, PT ;  /* 0x000000ff0b00720c */ /* 0x000fe40003f06270 */
[----:B------:R-:W-:-:S11]  /*7ea0*/  ISETP.GE.AND P1, PT, R29, RZ, PT ;  /* 0x000000ff1d00720c */ /* 0x000fd60003f26270 */
[----:B------:R-:W-:Y:S01]  /*7eb0*/  @P0 IMAD.MOV.U32 R28, RZ, RZ, RZ ;  /* 0x000000ffff1c0224 */ /* 0x000fe200078e00ff */
[----:B------:R-:W-:Y:S01]  /*7ec0*/  @!P0 MOV R28, 0xffffffc0 ;  /* 0xffffffc0001c8802 */ /* 0x000fe20000000f00 */
[----:B------:R-:W-:Y:S01]  /*7ed0*/  @!P0 FFMA R21, R21, 1.84467440737095516160e+19, RZ ;  /* 0x5f80000015158823 */ /* 0x000fe200000000ff */
[----:B------:R-:W-:-:S03]  /*7ee0*/  @!P1 FFMA R16, R16, 1.84467440737095516160e+19, RZ ;  /* 0x5f80000010109823 */ /* 0x000fc600000000ff */
[----:B------:R-:W-:-:S07]  /*7ef0*/  @!P1 VIADD R28, R28, 0x40 ;  /* 0x000000401c1c9836 */ /* 0x000fce0000000000 */
.L_x_133:
[----:B------:R-:W-:Y:S01]  /*7f00*/  LEA R11, R35, 0xc0800000, 0x17 ;  /* 0xc0800000230b7811 */ /* 0x000fe200078eb8ff */
[----:B------:R-:W-:Y:S03]  /*7f10*/  BSSY.RECONVERGENT B1, `(.L_x_138) ;  /* 0x0000036000017945 */ /* 0x000fe60003800200 */
[----:B------:R-:W-:Y:S01]  /*7f20*/  IADD3 R29, PT, PT, -R11, R16, RZ ;  /* 0x000000100b1d7210 */ /* 0x000fe20007ffe1ff */
[----:B------:R-:W-:-:S03]  /*7f30*/  VIADD R16, R31, 0xffffff81 ;  /* 0xffffff811f107836 */ /* 0x000fc60000000000 */
[----:B------:R-:W0:Y:S01]  /*7f40*/  MUFU.RCP R30, R29 ;  /* 0x0000001d001e7308 */ /* 0x000e220000001000 */
[----:B------:R-:W-:Y:S01]  /*7f50*/  FADD.FTZ R32, -R29, -RZ ;  /* 0x800000ff1d207221 */ /* 0x000fe20000010100 */
[----:B------:R-:W-:-:S03]  /*7f60*/  IMAD R11, R16, -0x800000, R21 ;  /* 0xff800000100b7824 */ /* 0x000fc600078e0215 */
[----:B0-----:R-:W-:-:S04]  /*7f70*/  FFMA R31, R30, R32, 1 ;  /* 0x3f8000001e1f7423 */ /* 0x001fc80000000020 */
[----:B------:R-:W-:-:S04]  /*7f80*/  FFMA R34, R30, R31, R30 ;  /* 0x0000001f1e227223 */ /* 0x000fc8000000001e */
[----:B------:R-:W-:-:S04]  /*7f90*/  FFMA R21, R11, R34, RZ ;  /* 0x000000220b157223 */ /* 0x000fc800000000ff */
[----:B------:R-:W-:-:S04]  /*7fa0*/  FFMA R30, R32, R21, R11 ;  /* 0x00000015201e7223 */ /* 0x000fc8000000000b */
[----:B------:R-:W-:Y:S01]  /*7fb0*/  FFMA R31, R34, R30, R21 ;  /* 0x0000001e221f7223 */ /* 0x000fe20000000015 */
[----:B------:R-:W-:-:S03]  /*7fc0*/  IADD3 R21, PT, PT, R16, 0x7f, -R35 ;  /* 0x0000007f10157810 */ /* 0x000fc60007ffe823 */
[----:B------:R-:W-:Y:S01]  /*7fd0*/  FFMA R32, R32, R31, R11 ;  /* 0x0000001f20207223 */ /* 0x000fe2000000000b */
[----:B------:R-:W-:-:S03]  /*7fe0*/  IADD3 R21, PT, PT, R21, R28, RZ ;  /* 0x0000001c15157210 */ /* 0x000fc60007ffe0ff */
[----:B------:R-:W-:-:S05]  /*7ff0*/  FFMA R30, R34, R32, R31 ;  /* 0x00000020221e7223 */ /* 0x000fca000000001f */
[----:B------:R-:W-:-:S04]  /*8000*/  SHF.R.U32.HI R11, RZ, 0x17, R30 ;  /* 0x00000017ff0b7819 */ /* 0x000fc8000001161e */
[----:B------:R-:W-:-:S05]  /*8010*/  LOP3.LUT R11, R11, 0xff, RZ, 0xc0, !PT ;  /* 0x000000ff0b0b7812 */ /* 0x000fca00078ec0ff */
[----:B------:R-:W-:-:S05]  /*8020*/  IMAD.IADD R29, R11, 0x1, R21 ;  /* 0x000000010b1d7824 */ /* 0x000fca00078e0215 */
[----:B------:R-:W-:-:S04]  /*8030*/  IADD3 R11, PT, PT, R29, -0x1, RZ ;  /* 0xffffffff1d0b7810 */ /* 0x000fc80007ffe0ff */
[----:B------:R-:W-:-:S13]  /*8040*/  ISETP.GE.U32.AND P0, PT, R11, 0xfe, PT ;  /* 0x000000fe0b00780c */ /* 0x000fda0003f06070 */
[----:B------:R-:W-:Y:S05]  /*8050*/  @!P0 BRA `(.L_x_139) ;  /* 0x0000000000808947 */ /* 0x000fea0003800000 */
[----:B------:R-:W-:-:S13]  /*8060*/  ISETP.GT.AND P0, PT, R29, 0xfe, PT ;  /* 0x000000fe1d00780c */ /* 0x000fda0003f04270 */
[----:B------:R-:W-:Y:S05]  /*8070*/  @P0 BRA `(.L_x_140) ;  /* 0x00000000006c0947 */ /* 0x000fea0003800000 */
[----:B------:R-:W-:-:S13]  /*8080*/  ISETP.GE.AND P0, PT, R29, 0x1, PT ;  /* 0x000000011d00780c */ /* 0x000fda0003f06270 */
[----:B------:R-:W-:Y:S05]  /*8090*/  @P0 BRA `(.L_x_141) ;  /* 0x0000000000740947 */ /* 0x000fea0003800000 */
[----:B------:R-:W-:Y:S02]  /*80a0*/  ISETP.GE.AND P0, PT, R29, -0x18, PT ;  /* 0xffffffe81d00780c */ /* 0x000fe40003f06270 */
[----:B------:R-:W-:-:S11]  /*80b0*/  LOP3.LUT R30, R30, 0x80000000, RZ, 0xc0, !PT ;  /* 0x800000001e1e7812 */ /* 0x000fd600078ec0ff */
[----:B------:R-:W-:Y:S05]  /*80c0*/  @!P0 BRA `(.L_x_141) ;  /* 0x0000000000688947 */ /* 0x000fea0003800000 */
[CCC-:B------:R-:W-:Y:S01]  /*80d0*/  FFMA.RZ R11, R34.reuse, R32.reuse, R31.reuse ;  /* 0x00000020220b7223 */ /* 0x1c0fe2000000c01f */
[C---:B------:R-:W-:Y:S01]  /*80e0*/  IADD3 R28, PT, PT, R29.reuse, 0x20, RZ ;  /* 0x000000201d1c7810 */ /* 0x040fe20007ffe0ff */
[CCC-:B------:R-:W-:Y:S01]  /*80f0*/  FFMA.RM R16, R34.reuse, R32.reuse, R31.reuse ;  /* 0x0000002022107223 */ /* 0x1c0fe2000000401f */
[----:B------:R-:W-:Y:S02]  /*8100*/  ISETP.NE.AND P2, PT, R29, RZ, PT ;  /* 0x000000ff1d00720c */ /* 0x000fe40003f45270 */
[----:B------:R-:W-:Y:S01]  /*8110*/  LOP3.LUT R21, R11, 0x7fffff, RZ, 0xc0, !PT ;  /* 0x007fffff0b157812 */ /* 0x000fe200078ec0ff */
[----:B------:R-:W-:Y:S01]  /*8120*/  FFMA.RP R11, R34, R32, R31 ;  /* 0x00000020220b7223 */ /* 0x000fe2000000801f */
[----:B------:R-:W-:Y:S01]  /*8130*/  ISETP.NE.AND P1, PT, R29, RZ, PT ;  /* 0x000000ff1d00720c */ /* 0x000fe20003f25270 */
[----:B------:R-:W-:Y:S01]  /*8140*/  IMAD.MOV R29, RZ, RZ, -R29 ;  /* 0x000000ffff1d7224 */ /* 0x000fe200078e0a1d */
[----:B------:R-:W-:Y:S02]  /*8150*/  LOP3.LUT R21, R21, 0x800000, RZ, 0xfc, !PT ;  /* 0x0080000015157812 */ /* 0x000fe400078efcff */
[----:B------:R-:W-:-:S02]  /*8160*/  FSETP.NEU.FTZ.AND P0, PT, R11, R16, PT ;  /* 0x000000100b00720b */ /* 0x000fc40003f1d000 */
[----:B------:R-:W-:Y:S02]  /*8170*/  SHF.L.U32 R28, R21, R28, RZ ;  /* 0x0000001c151c7219 */ /* 0x000fe400000006ff */
[----:B------:R-:W-:Y:S02]  /*8180*/  SEL R16, R29, RZ, P2 ;  /* 0x000000ff1d107207 */ /* 0x000fe40001000000 */
[----:B------:R-:W-:Y:S02]  /*8190*/  ISETP.NE.AND P1, PT, R28, RZ, P1 ;  /* 0x000000ff1c00720c */ /* 0x000fe40000f25270 */
[----:B------:R-:W-:Y:S02]  /*81a0*/  SHF.R.U32.HI R16, RZ, R16, R21 ;  /* 0x00000010ff107219 */ /* 0x000fe40000011615 */
[----:B------:R-:W-:Y:S02]  /*81b0*/  PLOP3.LUT P0, PT, P0, P1, PT, 0xf8, 0x8f ;  /* 0x00000000008f781c */ /* 0x000fe40000703f70 */
[----:B------:R-:W-:-:S02]  /*81c0*/  SHF.R.U32.HI R28, RZ, 0x1, R16 ;  /* 0x00000001ff1c7819 */ /* 0x000fc40000011610 */
[----:B------:R-:W-:-:S04]  /*81d0*/  SEL R11, RZ, 0x1, !P0 ;  /* 0x00000001ff0b7807 */ /* 0x000fc80004000000 */
[----:B------:R-:W-:-:S04]  /*81e0*/  LOP3.LUT R11, R11, 0x1, R28, 0xf8, !PT ;  /* 0x000000010b0b7812 */ /* 0x000fc800078ef81c */
[----:B------:R-:W-:-:S04]  /*81f0*/  LOP3.LUT R11, R11, R16, RZ, 0xc0, !PT ;  /* 0x000000100b0b7212 */ /* 0x000fc800078ec0ff */
[----:B------:R-:W-:-:S04]  /*8200*/  IADD3 R11, PT, PT, R28, R11, RZ ;  /* 0x0000000b1c0b7210 */ /* 0x000fc80007ffe0ff */
[----:B------:R-:W-:Y:S01]  /*8210*/  LOP3.LUT R30, R11, R30, RZ, 0xfc, !PT ;  /* 0x0000001e0b1e7212 */ /* 0x000fe200078efcff */
[----:B------:R-:W-:Y:S06]  /*8220*/  BRA `(.L_x_141) ;  /* 0x0000000000107947 */ /* 0x000fec0003800000 */
.L_x_140:
[----:B------:R-:W-:-:S04]  /*8230*/  LOP3.LUT R30, R30, 0x80000000, RZ, 0xc0, !PT ;  /* 0x800000001e1e7812 */ /* 0x000fc800078ec0ff */
[----:B------:R-:W-:Y:S01]  /*8240*/  LOP3.LUT R30, R30, 0x7f800000, RZ, 0xfc, !PT ;  /* 0x7f8000001e1e7812 */ /* 0x000fe200078efcff */
[----:B------:R-:W-:Y:S06]  /*8250*/  BRA `(.L_x_141) ;  /* 0x0000000000047947 */ /* 0x000fec0003800000 */
.L_x_139:
[----:B------:R-:W-:-:S07]  /*8260*/  LEA R30, R21, R30, 0x17 ;  /* 0x0000001e151e7211 */ /* 0x000fce00078eb8ff */
.L_x_141:
[----:B------:R-:W-:Y:S05]  /*8270*/  BSYNC.RECONVERGENT B1 ;  /* 0x0000000000017941 */ /* 0x000fea0003800200 */
.L_x_138:
[----:B------:R-:W-:Y:S05]  /*8280*/  BRA `(.L_x_142) ;  /* 0x0000000000207947 */ /* 0x000fea0003800000 */
.L_x_137:
[----:B------:R-:W-:-:S04]  /*8290*/  LOP3.LUT R16, R16, 0x80000000, R21, 0x48, !PT ;  /* 0x8000000010107812 */ /* 0x000fc800078e4815 */
[----:B------:R-:W-:Y:S01]  /*82a0*/  LOP3.LUT R30, R16, 0x7f800000, RZ, 0xfc, !PT ;  /* 0x7f800000101e7812 */ /* 0x000fe200078efcff */
[----:B------:R-:W-:Y:S06]  /*82b0*/  BRA `(.L_x_142) ;  /* 0x0000000000147947 */ /* 0x000fec0003800000 */
.L_x_136:
[----:B------:R-:W-:Y:S01]  /*82c0*/  LOP3.LUT R30, R16, 0x80000000, R21, 0x48, !PT ;  /* 0x80000000101e7812 */ /* 0x000fe200078e4815 */
[----:B------:R-:W-:Y:S06]  /*82d0*/  BRA `(.L_x_142) ;  /* 0x00000000000c7947 */ /* 0x000fec0003800000 */
.L_x_135:
[----:B------:R-:W0:Y:S01]  /*82e0*/  MUFU.RSQ R30, -QNAN ;  /* 0xffc00000001e7908 */ /* 0x000e220000001400 */
[----:B------:R-:W-:Y:S05]  /*82f0*/  BRA `(.L_x_142) ;  /* 0x0000000000047947 */ /* 0x000fea0003800000 */
.L_x_134:
[----:B------:R-:W-:-:S07]  /*8300*/  FADD.FTZ R30, R21, R16 ;  /* 0x00000010151e7221 */ /* 0x000fce0000010000 */
.L_x_142:
[----:B------:R-:W-:Y:S05]  /*8310*/  BSYNC.RECONVERGENT B0 ;  /* 0x0000000000007941 */ /* 0x000fea0003800200 */
.L_x_132:
[----:B------:R-:W-:Y:S01]  /*8320*/  HFMA2 R29, -RZ, RZ, 0, 0 ;  /* 0x00000000ff1d7431 */ /* 0x000fe200000001ff */
[----:B------:R-:W-:Y:S01]  /*8330*/  MOV R28, R33 ;  /* 0x00000021001c7202 */ /* 0x000fe20000000f00 */
[----:B0-----:R-:W-:-:S03]  /*8340*/  IMAD.MOV.U32 R11, RZ, RZ, R30 ;  /* 0x000000ffff0b7224 */ /* 0x001fc600078e001e */
[----:B------:R-:W-:Y:S05]  /*8350*/  RET.REL.NODEC R28 `(_Z19flashattn_kernel_v5ILi64ELi32ELi32ELi32ELi4ELi4EEvPKfS1_S1_Pffii) ;  /* 0xffffff7c1c287950 */ /* 0x000fea0003c3ffff */
.L_x_143:
[----:B------:R-:W-:-:S00]  /*8360*/  BRA `(.L_x_143) ;  /* 0xfffffffc00fc7947 */ /* 0x000fc0000383ffff */
[----:B------:R-:W-:-:S00]  /*8370*/  NOP ;  /* 0x0000000000007918 */ /* 0x000fc00000000000 */
        /* <DEDUP_REMOVED lines=8> */
.L_x_144:


//--------------------- .nv.shared._Z19flashattn_kernel_v5ILi64ELi32ELi32ELi32ELi4ELi4EEvPKfS1_S1_Pffii --------------------------
	.section	.nv.shared._Z19flashattn_kernel_v5ILi64ELi32ELi32ELi32ELi4ELi4EEvPKfS1_S1_Pffii,"aw",@nobits
	.sectionflags	@""
	.align	4
.nv.shared._Z19flashattn_kernel_v5ILi64ELi32ELi32ELi32ELi4ELi4EEvPKfS1_S1_Pffii:
	.zero		21760


//--------------------- .nv.shared.reserved.0     --------------------------
	.section	.nv.shared.reserved.0,"aw",@nobits
	.weak		__nv_reservedSMEM_offset_0_alias
	.size		__nv_reservedSMEM_offset_0_alias, 0, 64
	.other		__nv_reservedSMEM_offset_0_alias,@"STO_CUDA_RESERVED_SHARED STV_DEFAULT"
__nv_reservedSMEM_offset_0_alias:
	.zero		0
	.zero		64


//--------------------- .nv.constant0._Z19flashattn_kernel_v5ILi64ELi32ELi32ELi32ELi4ELi4EEvPKfS1_S1_Pffii --------------------------
	.section	.nv.constant0._Z19flashattn_kernel_v5ILi64ELi32ELi32ELi32ELi4ELi4EEvPKfS1_S1_Pffii,"a",@progbits
	.sectionflags	@""
	.align	4
.nv.constant0._Z19flashattn_kernel_v5ILi64ELi32ELi32ELi32ELi4ELi4EEvPKfS1_S1_Pffii:
	.zero		940


//--------------------- SYMBOLS --------------------------

	.type		.nv.reservedSmem.offset0,@object
	.size		.nv.reservedSmem.offset0,0x4
	.type		.nv.reservedSmem.cap,@object
	.size		.nv.reservedSmem.cap,0x4
